//
// Generated by NVIDIA NVVM Compiler
//
// Compiler Build ID: CL-36424714
// Cuda compilation tools, release 13.0, V13.0.88
// Based on NVVM 20.0.0
//

.version 9.0
.target sm_100
.address_size 64

	// .globl	_Z15block_FW_Phase1Piii
// _ZZ15block_FW_Phase1PiiiE6s_dist has been demoted
// _ZZ15block_FW_Phase2PiiiE6s_dist has been demoted
// _ZZ15block_FW_Phase3PiiiE6s_dist has been demoted

.visible .entry _Z15block_FW_Phase1Piii(
	.param .u64 .ptr .align 1 _Z15block_FW_Phase1Piii_param_0,
	.param .u32 _Z15block_FW_Phase1Piii_param_1,
	.param .u32 _Z15block_FW_Phase1Piii_param_2
)
{
	.reg .pred 	%p<18>;
	.reg .b32 	%r<117>;
	.reg .b64 	%rd<7>;
	// demoted variable
	.shared .align 4 .b8 _ZZ15block_FW_Phase1PiiiE6s_dist[16384];
	ld.param.u64 	%rd3, [_Z15block_FW_Phase1Piii_param_0];
	ld.param.u32 	%r51, [_Z15block_FW_Phase1Piii_param_1];
	ld.param.u32 	%r52, [_Z15block_FW_Phase1Piii_param_2];
	cvta.to.global.u64 	%rd4, %rd3;
	shl.b32 	%r53, %r52, 6;
	mov.u32 	%r54, %tid.y;
	add.s32 	%r55, %r53, %r54;
	mov.u32 	%r56, %tid.x;
	add.s32 	%r57, %r53, %r56;
	mad.lo.s32 	%r58, %r55, %r51, %r57;
	mul.wide.s32 	%rd5, %r58, 4;
	add.s64 	%rd1, %rd4, %rd5;
	ld.global.u32 	%r59, [%rd1];
	shl.b32 	%r60, %r54, 8;
	mov.u32 	%r61, _ZZ15block_FW_Phase1PiiiE6s_dist;
	add.s32 	%r62, %r61, %r60;
	shl.b32 	%r63, %r56, 2;
	add.s32 	%r1, %r62, %r63;
	st.shared.u32 	[%r1], %r59;
	ld.global.u32 	%r64, [%rd1+128];
	st.shared.u32 	[%r1+128], %r64;
	shl.b32 	%r65, %r51, 5;
	add.s32 	%r66, %r58, %r65;
	mul.wide.s32 	%rd6, %r66, 4;
	add.s64 	%rd2, %rd4, %rd6;
	ld.global.u32 	%r67, [%rd2];
	st.shared.u32 	[%r1+8192], %r67;
	ld.global.u32 	%r68, [%rd2+128];
	st.shared.u32 	[%r1+8320], %r68;
	bar.sync 	0;
	add.s32 	%r107, %r62, 8192;
	add.s32 	%r69, %r63, %r61;
	add.s32 	%r106, %r69, 512;
	mov.b32 	%r108, 8192;
$L__BB0_1:
	ld.shared.u32 	%r109, [%r107+-8192];
	ld.shared.u32 	%r70, [%r106+-512];
	add.s32 	%r8, %r70, %r109;
	ld.shared.u32 	%r71, [%r1];
	setp.ge.s32 	%p1, %r8, %r71;
	@%p1 bra 	$L__BB0_3;
	st.shared.u32 	[%r1], %r8;
	ld.shared.u32 	%r109, [%r107+-8192];
$L__BB0_3:
	ld.shared.u32 	%r72, [%r106+-384];
	add.s32 	%r11, %r72, %r109;
	ld.shared.u32 	%r73, [%r1+128];
	setp.ge.s32 	%p2, %r11, %r73;
	@%p2 bra 	$L__BB0_5;
	st.shared.u32 	[%r1+128], %r11;
$L__BB0_5:
	ld.shared.u32 	%r110, [%r107];
	ld.shared.u32 	%r74, [%r106+-512];
	add.s32 	%r13, %r74, %r110;
	ld.shared.u32 	%r75, [%r1+8192];
	setp.ge.s32 	%p3, %r13, %r75;
	@%p3 bra 	$L__BB0_7;
	st.shared.u32 	[%r1+8192], %r13;
	ld.shared.u32 	%r110, [%r107];
$L__BB0_7:
	ld.shared.u32 	%r76, [%r106+-384];
	add.s32 	%r16, %r76, %r110;
	ld.shared.u32 	%r77, [%r1+8320];
	setp.ge.s32 	%p4, %r16, %r77;
	@%p4 bra 	$L__BB0_9;
	st.shared.u32 	[%r1+8320], %r16;
$L__BB0_9:
	bar.sync 	0;
	ld.shared.u32 	%r111, [%r107+-8188];
	ld.shared.u32 	%r78, [%r106+-256];
	add.s32 	%r18, %r78, %r111;
	ld.shared.u32 	%r79, [%r1];
	setp.ge.s32 	%p5, %r18, %r79;
	@%p5 bra 	$L__BB0_11;
	st.shared.u32 	[%r1], %r18;
	ld.shared.u32 	%r111, [%r107+-8188];
$L__BB0_11:
	ld.shared.u32 	%r80, [%r106+-128];
	add.s32 	%r21, %r80, %r111;
	ld.shared.u32 	%r81, [%r1+128];
	setp.ge.s32 	%p6, %r21, %r81;
	@%p6 bra 	$L__BB0_13;
	st.shared.u32 	[%r1+128], %r21;
$L__BB0_13:
	ld.shared.u32 	%r112, [%r107+4];
	ld.shared.u32 	%r82, [%r106+-256];
	add.s32 	%r23, %r82, %r112;
	ld.shared.u32 	%r83, [%r1+8192];
	setp.ge.s32 	%p7, %r23, %r83;
	@%p7 bra 	$L__BB0_15;
	st.shared.u32 	[%r1+8192], %r23;
	ld.shared.u32 	%r112, [%r107+4];
$L__BB0_15:
	ld.shared.u32 	%r84, [%r106+-128];
	add.s32 	%r26, %r84, %r112;
	ld.shared.u32 	%r85, [%r1+8320];
	setp.ge.s32 	%p8, %r26, %r85;
	@%p8 bra 	$L__BB0_17;
	st.shared.u32 	[%r1+8320], %r26;
$L__BB0_17:
	bar.sync 	0;
	ld.shared.u32 	%r113, [%r107+-8184];
	ld.shared.u32 	%r86, [%r106];
	add.s32 	%r28, %r86, %r113;
	ld.shared.u32 	%r87, [%r1];
	setp.ge.s32 	%p9, %r28, %r87;
	@%p9 bra 	$L__BB0_19;
	st.shared.u32 	[%r1], %r28;
	ld.shared.u32 	%r113, [%r107+-8184];
$L__BB0_19:
	ld.shared.u32 	%r88, [%r106+128];
	add.s32 	%r31, %r88, %r113;
	ld.shared.u32 	%r89, [%r1+128];
	setp.ge.s32 	%p10, %r31, %r89;
	@%p10 bra 	$L__BB0_21;
	st.shared.u32 	[%r1+128], %r31;
$L__BB0_21:
	ld.shared.u32 	%r114, [%r107+8];
	ld.shared.u32 	%r90, [%r106];
	add.s32 	%r33, %r90, %r114;
	ld.shared.u32 	%r91, [%r1+8192];
	setp.ge.s32 	%p11, %r33, %r91;
	@%p11 bra 	$L__BB0_23;
	st.shared.u32 	[%r1+8192], %r33;
	ld.shared.u32 	%r114, [%r107+8];
$L__BB0_23:
	ld.shared.u32 	%r92, [%r106+128];
	add.s32 	%r36, %r92, %r114;
	ld.shared.u32 	%r93, [%r1+8320];
	setp.ge.s32 	%p12, %r36, %r93;
	@%p12 bra 	$L__BB0_25;
	st.shared.u32 	[%r1+8320], %r36;
$L__BB0_25:
	bar.sync 	0;
	ld.shared.u32 	%r115, [%r107+-8180];
	ld.shared.u32 	%r94, [%r106+256];
	add.s32 	%r38, %r94, %r115;
	ld.shared.u32 	%r95, [%r1];
	setp.ge.s32 	%p13, %r38, %r95;
	@%p13 bra 	$L__BB0_27;
	st.shared.u32 	[%r1], %r38;
	ld.shared.u32 	%r115, [%r107+-8180];
$L__BB0_27:
	ld.shared.u32 	%r96, [%r106+384];
	add.s32 	%r41, %r96, %r115;
	ld.shared.u32 	%r97, [%r1+128];
	setp.ge.s32 	%p14, %r41, %r97;
	@%p14 bra 	$L__BB0_29;
	st.shared.u32 	[%r1+128], %r41;
$L__BB0_29:
	ld.shared.u32 	%r116, [%r107+12];
	ld.shared.u32 	%r98, [%r106+256];
	add.s32 	%r43, %r98, %r116;
	ld.shared.u32 	%r99, [%r1+8192];
	setp.ge.s32 	%p15, %r43, %r99;
	@%p15 bra 	$L__BB0_31;
	st.shared.u32 	[%r1+8192], %r43;
	ld.shared.u32 	%r116, [%r107+12];
$L__BB0_31:
	ld.shared.u32 	%r100, [%r106+384];
	add.s32 	%r46, %r100, %r116;
	ld.shared.u32 	%r101, [%r1+8320];
	setp.ge.s32 	%p16, %r46, %r101;
	@%p16 bra 	$L__BB0_33;
	st.shared.u32 	[%r1+8320], %r46;
$L__BB0_33:
	bar.sync 	0;
	add.s32 	%r108, %r108, 16;
	add.s32 	%r107, %r107, 16;
	add.s32 	%r106, %r106, 1024;
	setp.ne.s32 	%p17, %r108, 8448;
	@%p17 bra 	$L__BB0_1;
	ld.shared.u32 	%r102, [%r1];
	st.global.u32 	[%rd1], %r102;
	ld.shared.u32 	%r103, [%r1+128];
	st.global.u32 	[%rd1+128], %r103;
	ld.shared.u32 	%r104, [%r1+8192];
	st.global.u32 	[%rd2], %r104;
	ld.shared.u32 	%r105, [%r1+8320];
	st.global.u32 	[%rd2+128], %r105;
	ret;

}
	// .globl	_Z15block_FW_Phase2Piii
.visible .entry _Z15block_FW_Phase2Piii(
	.param .u64 .ptr .align 1 _Z15block_FW_Phase2Piii_param_0,
	.param .u32 _Z15block_FW_Phase2Piii_param_1,
	.param .u32 _Z15block_FW_Phase2Piii_param_2
)
{
	.reg .pred 	%p<22>;
	.reg .b16 	%rs<2>;
	.reg .b32 	%r<175>;
	.reg .b64 	%rd<11>;
	// demoted variable
	.shared .align 4 .b8 _ZZ15block_FW_Phase2PiiiE6s_dist[32768];
	ld.param.u64 	%rd3, [_Z15block_FW_Phase2Piii_param_0];
	ld.param.u32 	%r81, [_Z15block_FW_Phase2Piii_param_1];
	ld.param.u32 	%r82, [_Z15block_FW_Phase2Piii_param_2];
	mov.u32 	%r1, %ctaid.y;
	setp.ne.s32 	%p1, %r1, 0;
	@%p1 bra 	$L__BB1_2;
	shl.b32 	%r90, %r82, 6;
	mov.u32 	%r91, %tid.y;
	add.s32 	%r142, %r90, %r91;
	mov.u32 	%r92, %ctaid.x;
	shl.b32 	%r93, %r92, 6;
	mov.u32 	%r94, %tid.x;
	add.s32 	%r95, %r93, %r94;
	setp.lt.u32 	%p3, %r92, %r82;
	selp.b32 	%r96, 0, 64, %p3;
	add.s32 	%r143, %r95, %r96;
	bra.uni 	$L__BB1_3;
$L__BB1_2:
	mov.u32 	%r83, %ctaid.x;
	shl.b32 	%r84, %r83, 6;
	mov.u32 	%r85, %tid.y;
	add.s32 	%r86, %r84, %r85;
	setp.lt.u32 	%p2, %r83, %r82;
	selp.b32 	%r87, 0, 64, %p2;
	add.s32 	%r142, %r86, %r87;
	shl.b32 	%r88, %r82, 6;
	mov.u32 	%r89, %tid.x;
	add.s32 	%r143, %r88, %r89;
$L__BB1_3:
	cvta.to.global.u64 	%rd4, %rd3;
	setp.eq.s32 	%p4, %r1, 0;
	shl.b32 	%r98, %r82, 6;
	mov.u32 	%r99, %tid.y;
	add.s32 	%r100, %r98, %r99;
	mov.u32 	%r101, %tid.x;
	add.s32 	%r102, %r98, %r101;
	mad.lo.s32 	%r103, %r142, %r81, %r143;
	mul.wide.s32 	%rd5, %r103, 4;
	add.s64 	%rd1, %rd4, %rd5;
	ld.global.u32 	%r104, [%rd1];
	shl.b32 	%r105, %r99, 8;
	mov.u32 	%r106, _ZZ15block_FW_Phase2PiiiE6s_dist;
	add.s32 	%r107, %r106, %r105;
	shl.b32 	%r108, %r101, 2;
	add.s32 	%r8, %r107, %r108;
	st.shared.u32 	[%r8], %r104;
	ld.global.u32 	%r109, [%rd1+128];
	st.shared.u32 	[%r8+128], %r109;
	shl.b32 	%r110, %r81, 5;
	add.s32 	%r111, %r103, %r110;
	mul.wide.s32 	%rd6, %r111, 4;
	add.s64 	%rd2, %rd4, %rd6;
	ld.global.u32 	%r112, [%rd2];
	st.shared.u32 	[%r8+8192], %r112;
	ld.global.u32 	%r113, [%rd2+128];
	st.shared.u32 	[%r8+8320], %r113;
	mad.lo.s32 	%r114, %r100, %r81, %r102;
	mul.wide.s32 	%rd7, %r114, 4;
	add.s64 	%rd8, %rd4, %rd7;
	ld.global.u32 	%r115, [%rd8];
	st.shared.u32 	[%r8+16384], %r115;
	ld.global.u32 	%r116, [%rd8+128];
	st.shared.u32 	[%r8+16512], %r116;
	add.s32 	%r117, %r114, %r110;
	mul.wide.s32 	%rd9, %r117, 4;
	add.s64 	%rd10, %rd4, %rd9;
	ld.global.u32 	%r118, [%rd10];
	st.shared.u32 	[%r8+24576], %r118;
	ld.global.u32 	%r119, [%rd10+128];
	st.shared.u32 	[%r8+24704], %r119;
	bar.sync 	0;
	ld.shared.u32 	%r152, [%r8];
	ld.shared.u32 	%r153, [%r8+128];
	ld.shared.u32 	%r155, [%r8+8192];
	ld.shared.u32 	%r156, [%r8+8320];
	selp.u16 	%rs1, 1, 0, %p4;
	mul.wide.u16 	%r120, %rs1, 16384;
	add.s32 	%r121, %r120, %r105;
	add.s32 	%r122, %r121, %r106;
	add.s32 	%r145, %r122, 8192;
	shl.b32 	%r123, %r1, 14;
	or.b32  	%r124, %r123, %r108;
	add.s32 	%r125, %r124, %r106;
	add.s32 	%r144, %r125, 512;
	mov.b32 	%r146, 8192;
$L__BB1_4:
	ld.shared.u32 	%r151, [%r145+-8192];
	ld.shared.u32 	%r126, [%r144+-512];
	add.s32 	%r23, %r126, %r151;
	setp.ge.s32 	%p5, %r23, %r152;
	@%p5 bra 	$L__BB1_6;
	st.shared.u32 	[%r8], %r23;
	ld.shared.u32 	%r151, [%r145+-8192];
	mov.u32 	%r152, %r23;
$L__BB1_6:
	ld.shared.u32 	%r127, [%r144+-384];
	add.s32 	%r27, %r127, %r151;
	setp.ge.s32 	%p6, %r27, %r153;
	@%p6 bra 	$L__BB1_8;
	st.shared.u32 	[%r8+128], %r27;
	mov.u32 	%r153, %r27;
$L__BB1_8:
	ld.shared.u32 	%r154, [%r145];
	ld.shared.u32 	%r128, [%r144+-512];
	add.s32 	%r30, %r128, %r154;
	setp.ge.s32 	%p7, %r30, %r155;
	@%p7 bra 	$L__BB1_10;
	st.shared.u32 	[%r8+8192], %r30;
	ld.shared.u32 	%r154, [%r145];
	mov.u32 	%r155, %r30;
$L__BB1_10:
	ld.shared.u32 	%r129, [%r144+-384];
	add.s32 	%r34, %r129, %r154;
	setp.ge.s32 	%p8, %r34, %r156;
	@%p8 bra 	$L__BB1_12;
	st.shared.u32 	[%r8+8320], %r34;
	mov.u32 	%r156, %r34;
$L__BB1_12:
	ld.shared.u32 	%r157, [%r145+-8188];
	ld.shared.u32 	%r130, [%r144+-256];
	add.s32 	%r37, %r130, %r157;
	setp.ge.s32 	%p9, %r37, %r152;
	@%p9 bra 	$L__BB1_14;
	st.shared.u32 	[%r8], %r37;
	ld.shared.u32 	%r157, [%r145+-8188];
	mov.u32 	%r152, %r37;
$L__BB1_14:
	ld.shared.u32 	%r131, [%r144+-128];
	add.s32 	%r41, %r131, %r157;
	setp.ge.s32 	%p10, %r41, %r153;
	@%p10 bra 	$L__BB1_16;
	st.shared.u32 	[%r8+128], %r41;
	mov.u32 	%r153, %r41;
$L__BB1_16:
	ld.shared.u32 	%r160, [%r145+4];
	ld.shared.u32 	%r132, [%r144+-256];
	add.s32 	%r44, %r132, %r160;
	setp.ge.s32 	%p11, %r44, %r155;
	@%p11 bra 	$L__BB1_18;
	st.shared.u32 	[%r8+8192], %r44;
	ld.shared.u32 	%r160, [%r145+4];
	mov.u32 	%r155, %r44;
$L__BB1_18:
	ld.shared.u32 	%r133, [%r144+-128];
	add.s32 	%r48, %r133, %r160;
	setp.ge.s32 	%p12, %r48, %r156;
	@%p12 bra 	$L__BB1_20;
	st.shared.u32 	[%r8+8320], %r48;
	mov.u32 	%r156, %r48;
$L__BB1_20:
	ld.shared.u32 	%r163, [%r145+-8184];
	ld.shared.u32 	%r134, [%r144];
	add.s32 	%r51, %r134, %r163;
	setp.ge.s32 	%p13, %r51, %r152;
	@%p13 bra 	$L__BB1_22;
	st.shared.u32 	[%r8], %r51;
	ld.shared.u32 	%r163, [%r145+-8184];
	mov.u32 	%r152, %r51;
$L__BB1_22:
	ld.shared.u32 	%r135, [%r144+128];
	add.s32 	%r55, %r135, %r163;
	setp.ge.s32 	%p14, %r55, %r153;
	@%p14 bra 	$L__BB1_24;
	st.shared.u32 	[%r8+128], %r55;
	mov.u32 	%r153, %r55;
$L__BB1_24:
	ld.shared.u32 	%r166, [%r145+8];
	ld.shared.u32 	%r136, [%r144];
	add.s32 	%r58, %r136, %r166;
	setp.ge.s32 	%p15, %r58, %r155;
	@%p15 bra 	$L__BB1_26;
	st.shared.u32 	[%r8+8192], %r58;
	ld.shared.u32 	%r166, [%r145+8];
	mov.u32 	%r155, %r58;
$L__BB1_26:
	ld.shared.u32 	%r137, [%r144+128];
	add.s32 	%r62, %r137, %r166;
	setp.ge.s32 	%p16, %r62, %r156;
	@%p16 bra 	$L__BB1_28;
	st.shared.u32 	[%r8+8320], %r62;
	mov.u32 	%r156, %r62;
$L__BB1_28:
	ld.shared.u32 	%r169, [%r145+-8180];
	ld.shared.u32 	%r138, [%r144+256];
	add.s32 	%r65, %r138, %r169;
	setp.ge.s32 	%p17, %r65, %r152;
	@%p17 bra 	$L__BB1_30;
	st.shared.u32 	[%r8], %r65;
	ld.shared.u32 	%r169, [%r145+-8180];
	mov.u32 	%r152, %r65;
$L__BB1_30:
	ld.shared.u32 	%r139, [%r144+384];
	add.s32 	%r69, %r139, %r169;
	setp.ge.s32 	%p18, %r69, %r153;
	@%p18 bra 	$L__BB1_32;
	st.shared.u32 	[%r8+128], %r69;
	mov.u32 	%r153, %r69;
$L__BB1_32:
	ld.shared.u32 	%r172, [%r145+12];
	ld.shared.u32 	%r140, [%r144+256];
	add.s32 	%r72, %r140, %r172;
	setp.ge.s32 	%p19, %r72, %r155;
	@%p19 bra 	$L__BB1_34;
	st.shared.u32 	[%r8+8192], %r72;
	ld.shared.u32 	%r172, [%r145+12];
	mov.u32 	%r155, %r72;
$L__BB1_34:
	ld.shared.u32 	%r141, [%r144+384];
	add.s32 	%r76, %r141, %r172;
	setp.ge.s32 	%p20, %r76, %r156;
	@%p20 bra 	$L__BB1_36;
	st.shared.u32 	[%r8+8320], %r76;
	mov.u32 	%r156, %r76;
$L__BB1_36:
	add.s32 	%r146, %r146, 16;
	add.s32 	%r145, %r145, 16;
	add.s32 	%r144, %r144, 1024;
	setp.ne.s32 	%p21, %r146, 8448;
	@%p21 bra 	$L__BB1_4;
	st.global.u32 	[%rd1], %r152;
	st.global.u32 	[%rd1+128], %r153;
	st.global.u32 	[%rd2], %r155;
	st.global.u32 	[%rd2+128], %r156;
	ret;

}
	// .globl	_Z15block_FW_Phase3Piii
.visible .entry _Z15block_FW_Phase3Piii(
	.param .u64 .ptr .align 1 _Z15block_FW_Phase3Piii_param_0,
	.param .u32 _Z15block_FW_Phase3Piii_param_1,
	.param .u32 _Z15block_FW_Phase3Piii_param_2
)
{
	.reg .pred 	%p<4>;
	.reg .b32 	%r<161>;
	.reg .b64 	%rd<15>;
	// demoted variable
	.shared .align 4 .b8 _ZZ15block_FW_Phase3PiiiE6s_dist[32768];
	ld.param.u64 	%rd3, [_Z15block_FW_Phase3Piii_param_0];
	ld.param.u32 	%r22, [_Z15block_FW_Phase3Piii_param_1];
	ld.param.u32 	%r23, [_Z15block_FW_Phase3Piii_param_2];
	cvta.to.global.u64 	%rd4, %rd3;
	mov.u32 	%r24, %ctaid.y;
	shl.b32 	%r25, %r24, 6;
	mov.u32 	%r26, %tid.y;
	add.s32 	%r27, %r25, %r26;
	setp.lt.u32 	%p1, %r24, %r23;
	selp.b32 	%r28, 0, 64, %p1;
	add.s32 	%r29, %r27, %r28;
	mov.u32 	%r30, %ctaid.x;
	shl.b32 	%r31, %r30, 6;
	mov.u32 	%r32, %tid.x;
	add.s32 	%r33, %r31, %r32;
	setp.lt.u32 	%p2, %r30, %r23;
	selp.b32 	%r34, 0, 64, %p2;
	add.s32 	%r35, %r33, %r34;
	shl.b32 	%r36, %r23, 6;
	add.s32 	%r37, %r36, %r26;
	add.s32 	%r38, %r36, %r32;
	mad.lo.s32 	%r39, %r37, %r22, %r35;
	mul.wide.s32 	%rd5, %r39, 4;
	add.s64 	%rd6, %rd4, %rd5;
	ld.global.u32 	%r40, [%rd6];
	shl.b32 	%r41, %r26, 8;
	mov.u32 	%r42, _ZZ15block_FW_Phase3PiiiE6s_dist;
	add.s32 	%r43, %r42, %r41;
	shl.b32 	%r44, %r32, 2;
	add.s32 	%r45, %r43, %r44;
	st.shared.u32 	[%r45], %r40;
	ld.global.u32 	%r46, [%rd6+128];
	st.shared.u32 	[%r45+128], %r46;
	shl.b32 	%r47, %r22, 5;
	add.s32 	%r48, %r39, %r47;
	mul.wide.s32 	%rd7, %r48, 4;
	add.s64 	%rd8, %rd4, %rd7;
	ld.global.u32 	%r49, [%rd8];
	st.shared.u32 	[%r45+8192], %r49;
	ld.global.u32 	%r50, [%rd8+128];
	st.shared.u32 	[%r45+8320], %r50;
	mul.lo.s32 	%r51, %r29, %r22;
	add.s32 	%r52, %r51, %r38;
	mul.wide.s32 	%rd9, %r52, 4;
	add.s64 	%rd10, %rd4, %rd9;
	ld.global.u32 	%r53, [%rd10];
	st.shared.u32 	[%r45+16384], %r53;
	ld.global.u32 	%r54, [%rd10+128];
	st.shared.u32 	[%r45+16512], %r54;
	add.s32 	%r55, %r51, %r47;
	add.s32 	%r56, %r55, %r38;
	mul.wide.s32 	%rd11, %r56, 4;
	add.s64 	%rd12, %rd4, %rd11;
	ld.global.u32 	%r57, [%rd12];
	st.shared.u32 	[%r45+24576], %r57;
	ld.global.u32 	%r58, [%rd12+128];
	st.shared.u32 	[%r45+24704], %r58;
	bar.sync 	0;
	add.s32 	%r59, %r51, %r35;
	mul.wide.s32 	%rd13, %r59, 4;
	add.s64 	%rd1, %rd4, %rd13;
	add.s32 	%r60, %r55, %r35;
	mul.wide.s32 	%rd14, %r60, 4;
	add.s64 	%rd2, %rd4, %rd14;
	ld.global.u32 	%r157, [%rd2+128];
	ld.global.u32 	%r158, [%rd2];
	ld.global.u32 	%r159, [%rd1+128];
	ld.global.u32 	%r160, [%rd1];
	add.s32 	%r155, %r43, 24604;
	add.s32 	%r61, %r44, %r42;
	add.s32 	%r154, %r61, 1024;
	mov.b32 	%r156, 16384;
$L__BB2_1:
	ld.shared.u32 	%r62, [%r155+-8220];
	ld.shared.u32 	%r63, [%r154+-1024];
	add.s32 	%r64, %r63, %r62;
	min.s32 	%r65, %r64, %r160;
	ld.shared.u32 	%r66, [%r154+-896];
	add.s32 	%r67, %r66, %r62;
	min.s32 	%r68, %r67, %r159;
	ld.shared.u32 	%r69, [%r155+-28];
	add.s32 	%r70, %r63, %r69;
	min.s32 	%r71, %r70, %r158;
	add.s32 	%r72, %r66, %r69;
	min.s32 	%r73, %r72, %r157;
	ld.shared.u32 	%r74, [%r155+-8216];
	ld.shared.u32 	%r75, [%r154+-768];
	add.s32 	%r76, %r75, %r74;
	min.s32 	%r77, %r76, %r65;
	ld.shared.u32 	%r78, [%r154+-640];
	add.s32 	%r79, %r78, %r74;
	min.s32 	%r80, %r79, %r68;
	ld.shared.u32 	%r81, [%r155+-24];
	add.s32 	%r82, %r75, %r81;
	min.s32 	%r83, %r82, %r71;
	add.s32 	%r84, %r78, %r81;
	min.s32 	%r85, %r84, %r73;
	ld.shared.u32 	%r86, [%r155+-8212];
	ld.shared.u32 	%r87, [%r154+-512];
	add.s32 	%r88, %r87, %r86;
	min.s32 	%r89, %r88, %r77;
	ld.shared.u32 	%r90, [%r154+-384];
	add.s32 	%r91, %r90, %r86;
	min.s32 	%r92, %r91, %r80;
	ld.shared.u32 	%r93, [%r155+-20];
	add.s32 	%r94, %r87, %r93;
	min.s32 	%r95, %r94, %r83;
	add.s32 	%r96, %r90, %r93;
	min.s32 	%r97, %r96, %r85;
	ld.shared.u32 	%r98, [%r155+-8208];
	ld.shared.u32 	%r99, [%r154+-256];
	add.s32 	%r100, %r99, %r98;
	min.s32 	%r101, %r100, %r89;
	ld.shared.u32 	%r102, [%r154+-128];
	add.s32 	%r103, %r102, %r98;
	min.s32 	%r104, %r103, %r92;
	ld.shared.u32 	%r105, [%r155+-16];
	add.s32 	%r106, %r99, %r105;
	min.s32 	%r107, %r106, %r95;
	add.s32 	%r108, %r102, %r105;
	min.s32 	%r109, %r108, %r97;
	ld.shared.u32 	%r110, [%r155+-8204];
	ld.shared.u32 	%r111, [%r154];
	add.s32 	%r112, %r111, %r110;
	min.s32 	%r113, %r112, %r101;
	ld.shared.u32 	%r114, [%r154+128];
	add.s32 	%r115, %r114, %r110;
	min.s32 	%r116, %r115, %r104;
	ld.shared.u32 	%r117, [%r155+-12];
	add.s32 	%r118, %r111, %r117;
	min.s32 	%r119, %r118, %r107;
	add.s32 	%r120, %r114, %r117;
	min.s32 	%r121, %r120, %r109;
	ld.shared.u32 	%r122, [%r155+-8200];
	ld.shared.u32 	%r123, [%r154+256];
	add.s32 	%r124, %r123, %r122;
	min.s32 	%r125, %r124, %r113;
	ld.shared.u32 	%r126, [%r154+384];
	add.s32 	%r127, %r126, %r122;
	min.s32 	%r128, %r127, %r116;
	ld.shared.u32 	%r129, [%r155+-8];
	add.s32 	%r130, %r123, %r129;
	min.s32 	%r131, %r130, %r119;
	add.s32 	%r132, %r126, %r129;
	min.s32 	%r133, %r132, %r121;
	ld.shared.u32 	%r134, [%r155+-8196];
	ld.shared.u32 	%r135, [%r154+512];
	add.s32 	%r136, %r135, %r134;
	min.s32 	%r137, %r136, %r125;
	ld.shared.u32 	%r138, [%r154+640];
	add.s32 	%r139, %r138, %r134;
	min.s32 	%r140, %r139, %r128;
	ld.shared.u32 	%r141, [%r155+-4];
	add.s32 	%r142, %r135, %r141;
	min.s32 	%r143, %r142, %r131;
	add.s32 	%r144, %r138, %r141;
	min.s32 	%r145, %r144, %r133;
	ld.shared.u32 	%r146, [%r155+-8192];
	ld.shared.u32 	%r147, [%r154+768];
	add.s32 	%r148, %r147, %r146;
	min.s32 	%r160, %r148, %r137;
	ld.shared.u32 	%r149, [%r154+896];
	add.s32 	%r150, %r149, %r146;
	min.s32 	%r159, %r150, %r140;
	ld.shared.u32 	%r151, [%r155];
	add.s32 	%r152, %r147, %r151;
	min.s32 	%r158, %r152, %r143;
	add.s32 	%r153, %r149, %r151;
	min.s32 	%r157, %r153, %r145;
	add.s32 	%r156, %r156, 32;
	add.s32 	%r155, %r155, 32;
	add.s32 	%r154, %r154, 2048;
	setp.ne.s32 	%p3, %r156, 16640;
	@%p3 bra 	$L__BB2_1;
	st.global.u32 	[%rd1], %r160;
	st.global.u32 	[%rd1+128], %r159;
	st.global.u32 	[%rd2], %r158;
	st.global.u32 	[%rd2+128], %r157;
	ret;

}


// ===== COMPILED SASS (sm_100) =====

	.target	sm_100

	.elftype	@"ET_EXEC"


//--------------------- .note.nv.tkinfo           --------------------------
	.section	.note.nv.tkinfo,"",@"SHT_NOTE"
	.sectionflags	@"SHF_NOTE_NV_TKINFO"
	.tkinfo
        /*0018*/ 	.word	0x00000002
        /*0030*/ 	.string	""
        /*0030*/ 	.string	"ptxas"
        /*0030*/ 	.string	"Cuda compilation tools, release 13.0, V13.0.88"
        /*0030*/ 	.string	"Build cuda_13.0.r13.0/compiler.36424714_0"
        /*0030*/ 	.string	"-arch sm_100 -m 64 "



//--------------------- .note.nv.cuinfo           --------------------------
	.section	.note.nv.cuinfo,"",@"SHT_NOTE"
	.sectionflags	@"SHF_NOTE_NV_CUINFO"
        /*0018*/ 	.short	0x0002
        /*001a*/ 	.short	0x0064
        /*001c*/ 	.short	0x0082
	.zero		2


//--------------------- .nv.info                  --------------------------
	.section	.nv.info,"",@"SHT_CUDA_INFO"
	.align	4


	//----- nvinfo : EIATTR_REGCOUNT
	.align		4
        /*0000*/ 	.byte	0x04, 0x2f
        /*0002*/ 	.short	(.L_1 - .L_0)
	.align		4
.L_0:
        /*0004*/ 	.word	index@(_Z15block_FW_Phase1Piii)
        /*0008*/ 	.word	0x00000012


	//----- nvinfo : EIATTR_FRAME_SIZE
	.align		4
.L_1:
        /*000c*/ 	.byte	0x04, 0x11
        /*000e*/ 	.short	(.L_3 - .L_2)
	.align		4
.L_2:
        /*0010*/ 	.word	index@(_Z15block_FW_Phase1Piii)
        /*0014*/ 	.word	0x00000000


	//----- nvinfo : EIATTR_REGCOUNT
	.align		4
.L_3:
        /*0018*/ 	.byte	0x04, 0x2f
        /*001a*/ 	.short	(.L_5 - .L_4)
	.align		4
.L_4:
        /*001c*/ 	.word	index@(_Z15block_FW_Phase2Piii)
        /*0020*/ 	.word	0x00000020


	//----- nvinfo : EIATTR_FRAME_SIZE
	.align		4
.L_5:
        /*0024*/ 	.byte	0x04, 0x11
        /*0026*/ 	.short	(.L_7 - .L_6)
	.align		4
.L_6:
        /*0028*/ 	.word	index@(_Z15block_FW_Phase2Piii)
        /*002c*/ 	.word	0x00000000


	//----- nvinfo : EIATTR_REGCOUNT
	.align		4
.L_7:
        /*0030*/ 	.byte	0x04, 0x2f
        /*0032*/ 	.short	(.L_9 - .L_8)
	.align		4
.L_8:
        /*0034*/ 	.word	index@(_Z15block_FW_Phase3Piii)
        /*0038*/ 	.word	0x00000020


	//----- nvinfo : EIATTR_FRAME_SIZE
	.align		4
.L_9:
        /*003c*/ 	.byte	0x04, 0x11
        /*003e*/ 	.short	(.L_11 - .L_10)
	.align		4
.L_10:
        /*0040*/ 	.word	index@(_Z15block_FW_Phase3Piii)
        /*0044*/ 	.word	0x00000000


	//----- nvinfo : EIATTR_MIN_STACK_SIZE
	.align		4
.L_11:
        /*0048*/ 	.byte	0x04, 0x12
        /*004a*/ 	.short	(.L_13 - .L_12)
	.align		4
.L_12:
        /*004c*/ 	.word	index@(_Z15block_FW_Phase3Piii)
        /*0050*/ 	.word	0x00000000


	//----- nvinfo : EIATTR_MIN_STACK_SIZE
	.align		4
.L_13:
        /*0054*/ 	.byte	0x04, 0x12
        /*0056*/ 	.short	(.L_15 - .L_14)
	.align		4
.L_14:
        /*0058*/ 	.word	index@(_Z15block_FW_Phase2Piii)
        /*005c*/ 	.word	0x00000000


	//----- nvinfo : EIATTR_MIN_STACK_SIZE
	.align		4
.L_15:
        /*0060*/ 	.byte	0x04, 0x12
        /*0062*/ 	.short	(.L_17 - .L_16)
	.align		4
.L_16:
        /*0064*/ 	.word	index@(_Z15block_FW_Phase1Piii)
        /*0068*/ 	.word	0x00000000
.L_17:


//--------------------- .nv.compat                --------------------------
	.section	.nv.compat,"",@"SHT_CUDA_COMPAT_INFO"
	.align	4
        /*0000*/ 	.byte	0x02, 0x09, 0x00, 0x00, 0x02, 0x02, 0x01, 0x00, 0x02, 0x05, 0x05, 0x00, 0x03, 0x07, 0x01, 0x01
        /*0010*/ 	.byte	0x02, 0x03, 0x00, 0x00, 0x02, 0x06, 0x01, 0x00, 0x04, 0x0b, 0x08, 0x00, 0x09, 0x00, 0x00, 0x00
        /*0020*/ 	.byte	0x00, 0x00, 0x00, 0x00


//--------------------- .nv.info._Z15block_FW_Phase3Piii --------------------------
	.section	.nv.info._Z15block_FW_Phase3Piii,"",@"SHT_CUDA_INFO"
	.sectionflags	@""
	.align	4


	//----- nvinfo : EIATTR_CUDA_API_VERSION
	.align		4
        /*0000*/ 	.byte	0x04, 0x37
        /*0002*/ 	.short	(.L_19 - .L_18)
.L_18:
        /*0004*/ 	.word	0x00000082


	//----- nvinfo : EIATTR_KPARAM_INFO
	.align		4
.L_19:
        /*0008*/ 	.byte	0x04, 0x17
        /*000a*/ 	.short	(.L_21 - .L_20)
.L_20:
        /*000c*/ 	.word	0x00000000
        /*0010*/ 	.short	0x0002
        /*0012*/ 	.short	0x000c
        /*0014*/ 	.byte	0x00, 0xf0, 0x11, 0x00


	//----- nvinfo : EIATTR_KPARAM_INFO
	.align		4
.L_21:
        /*0018*/ 	.byte	0x04, 0x17
        /*001a*/ 	.short	(.L_23 - .L_22)
.L_22:
        /*001c*/ 	.word	0x00000000
        /*0020*/ 	.short	0x0001
        /*0022*/ 	.short	0x0008
        /*0024*/ 	.byte	0x00, 0xf0, 0x11, 0x00


	//----- nvinfo : EIATTR_KPARAM_INFO
	.align		4
.L_23:
        /*0028*/ 	.byte	0x04, 0x17
        /*002a*/ 	.short	(.L_25 - .L_24)
.L_24:
        /*002c*/ 	.word	0x00000000
        /*0030*/ 	.short	0x0000
        /*0032*/ 	.short	0x0000
        /*0034*/ 	.byte	0x00, 0xf5, 0x21, 0x00


	//----- nvinfo : EIATTR_SPARSE_MMA_MASK
	.align		4
.L_25:
        /*0038*/ 	.byte	0x03, 0x50
        /*003a*/ 	.short	0x0000


	//----- nvinfo : EIATTR_MAXREG_COUNT
	.align		4
        /*003c*/ 	.byte	0x03, 0x1b
        /*003e*/ 	.short	0x00ff


	//----- nvinfo : EIATTR_NUM_BARRIERS
	.align		4
        /*0040*/ 	.byte	0x02, 0x4c
        /*0042*/ 	.byte	0x01
	.zero		1


	//----- nvinfo : EIATTR_MERCURY_ISA_VERSION
	.align		4
        /*0044*/ 	.byte	0x03, 0x5f
        /*0046*/ 	.short	0x0101


	//----- nvinfo : EIATTR_VRC_CTA_INIT_COUNT
	.align		4
        /*0048*/ 	.byte	0x02, 0x4a
	.zero		1
	.zero		1


	//----- nvinfo : EIATTR_EXIT_INSTR_OFFSETS
	.align		4
        /*004c*/ 	.byte	0x04, 0x1c
        /*004e*/ 	.short	(.L_27 - .L_26)


	//   ....[0]....
.L_26:
        /*0050*/ 	.word	0x00000870


	//----- nvinfo : EIATTR_CBANK_PARAM_SIZE
	.align		4
.L_27:
        /*0054*/ 	.byte	0x03, 0x19
        /*0056*/ 	.short	0x0010


	//----- nvinfo : EIATTR_PARAM_CBANK
	.align		4
        /*0058*/ 	.byte	0x04, 0x0a
        /*005a*/ 	.short	(.L_29 - .L_28)
	.align		4
.L_28:
        /*005c*/ 	.word	index@(.nv.constant0._Z15block_FW_Phase3Piii)
        /*0060*/ 	.short	0x0380
        /*0062*/ 	.short	0x0010


	//----- nvinfo : EIATTR_SW_WAR
	.align		4
.L_29:
        /*0064*/ 	.byte	0x04, 0x36
        /*0066*/ 	.short	(.L_31 - .L_30)
.L_30:
        /*0068*/ 	.word	0x00000008
.L_31:


//--------------------- .nv.info._Z15block_FW_Phase2Piii --------------------------
	.section	.nv.info._Z15block_FW_Phase2Piii,"",@"SHT_CUDA_INFO"
	.sectionflags	@""
	.align	4


	//----- nvinfo : EIATTR_CUDA_API_VERSION
	.align		4
        /*0000*/ 	.byte	0x04, 0x37
        /*0002*/ 	.short	(.L_33 - .L_32)
.L_32:
        /*0004*/ 	.word	0x00000082


	//----- nvinfo : EIATTR_KPARAM_INFO
	.align		4
.L_33:
        /*0008*/ 	.byte	0x04, 0x17
        /*000a*/ 	.short	(.L_35 - .L_34)
.L_34:
        /*000c*/ 	.word	0x00000000
        /*0010*/ 	.short	0x0002
        /*0012*/ 	.short	0x000c
        /*0014*/ 	.byte	0x00, 0xf0, 0x11, 0x00


	//----- nvinfo : EIATTR_KPARAM_INFO
	.align		4
.L_35:
        /*0018*/ 	.byte	0x04, 0x17
        /*001a*/ 	.short	(.L_37 - .L_36)
.L_36:
        /*001c*/ 	.word	0x00000000
        /*0020*/ 	.short	0x0001
        /*0022*/ 	.short	0x0008
        /*0024*/ 	.byte	0x00, 0xf0, 0x11, 0x00


	//----- nvinfo : EIATTR_KPARAM_INFO
	.align		4
.L_37:
        /*0028*/ 	.byte	0x04, 0x17
        /*002a*/ 	.short	(.L_39 - .L_38)
.L_38:
        /*002c*/ 	.word	0x00000000
        /*0030*/ 	.short	0x0000
        /*0032*/ 	.short	0x0000
        /*0034*/ 	.byte	0x00, 0xf5, 0x21, 0x00


	//----- nvinfo : EIATTR_SPARSE_MMA_MASK
	.align		4
.L_39:
        /*0038*/ 	.byte	0x03, 0x50
        /*003a*/ 	.short	0x0000


	//----- nvinfo : EIATTR_MAXREG_COUNT
	.align		4
        /*003c*/ 	.byte	0x03, 0x1b
        /*003e*/ 	.short	0x00ff


	//----- nvinfo : EIATTR_NUM_BARRIERS
	.align		4
        /*0040*/ 	.byte	0x02, 0x4c
        /*0042*/ 	.byte	0x01
	.zero		1


	//----- nvinfo : EIATTR_MERCURY_ISA_VERSION
	.align		4
        /*0044*/ 	.byte	0x03, 0x5f
        /*0046*/ 	.short	0x0101


	//----- nvinfo : EIATTR_VRC_CTA_INIT_COUNT
	.align		4
        /*0048*/ 	.byte	0x02, 0x4a
	.zero		1
	.zero		1


	//----- nvinfo : EIATTR_EXIT_INSTR_OFFSETS
	.align		4
        /*004c*/ 	.byte	0x04, 0x1c
        /*004e*/ 	.short	(.L_41 - .L_40)


	//   ....[0]....
.L_40:
        /*0050*/ 	.word	0x00000b10


	//----- nvinfo : EIATTR_CBANK_PARAM_SIZE
	.align		4
.L_41:
        /*0054*/ 	.byte	0x03, 0x19
        /*0056*/ 	.short	0x0010


	//----- nvinfo : EIATTR_PARAM_CBANK
	.align		4
        /*0058*/ 	.byte	0x04, 0x0a
        /*005a*/ 	.short	(.L_43 - .L_42)
	.align		4
.L_42:
        /*005c*/ 	.word	index@(.nv.constant0._Z15block_FW_Phase2Piii)
        /*0060*/ 	.short	0x0380
        /*0062*/ 	.short	0x0010


	//----- nvinfo : EIATTR_SW_WAR
	.align		4
.L_43:
        /*0064*/ 	.byte	0x04, 0x36
        /*0066*/ 	.short	(.L_45 - .L_44)
.L_44:
        /*0068*/ 	.word	0x00000008
.L_45:


//--------------------- .nv.info._Z15block_FW_Phase1Piii --------------------------
	.section	.nv.info._Z15block_FW_Phase1Piii,"",@"SHT_CUDA_INFO"
	.sectionflags	@""
	.align	4


	//----- nvinfo : EIATTR_CUDA_API_VERSION
	.align		4
        /*0000*/ 	.byte	0x04, 0x37
        /*0002*/ 	.short	(.L_47 - .L_46)
.L_46:
        /*0004*/ 	.word	0x00000082


	//----- nvinfo : EIATTR_KPARAM_INFO
	.align		4
.L_47:
        /*0008*/ 	.byte	0x04, 0x17
        /*000a*/ 	.short	(.L_49 - .L_48)
.L_48:
        /*000c*/ 	.word	0x00000000
        /*0010*/ 	.short	0x0002
        /*0012*/ 	.short	0x000c
        /*0014*/ 	.byte	0x00, 0xf0, 0x11, 0x00


	//----- nvinfo : EIATTR_KPARAM_INFO
	.align		4
.L_49:
        /*0018*/ 	.byte	0x04, 0x17
        /*001a*/ 	.short	(.L_51 - .L_50)
.L_50:
        /*001c*/ 	.word	0x00000000
        /*0020*/ 	.short	0x0001
        /*0022*/ 	.short	0x0008
        /*0024*/ 	.byte	0x00, 0xf0, 0x11, 0x00


	//----- nvinfo : EIATTR_KPARAM_INFO
	.align		4
.L_51:
        /*0028*/ 	.byte	0x04, 0x17
        /*002a*/ 	.short	(.L_53 - .L_52)
.L_52:
        /*002c*/ 	.word	0x00000000
        /*0030*/ 	.short	0x0000
        /*0032*/ 	.short	0x0000
        /*0034*/ 	.byte	0x00, 0xf5, 0x21, 0x00


	//----- nvinfo : EIATTR_SPARSE_MMA_MASK
	.align		4
.L_53:
        /*0038*/ 	.byte	0x03, 0x50
        /*003a*/ 	.short	0x0000


	//----- nvinfo : EIATTR_MAXREG_COUNT
	.align		4
        /*003c*/ 	.byte	0x03, 0x1b
        /*003e*/ 	.short	0x00ff


	//----- nvinfo : EIATTR_NUM_BARRIERS
	.align		4
        /*0040*/ 	.byte	0x02, 0x4c
        /*0042*/ 	.byte	0x01
	.zero		1


	//----- nvinfo : EIATTR_MERCURY_ISA_VERSION
	.align		4
        /*0044*/ 	.byte	0x03, 0x5f
        /*0046*/ 	.short	0x0101


	//----- nvinfo : EIATTR_VRC_CTA_INIT_COUNT
	.align		4
        /*0048*/ 	.byte	0x02, 0x4a
	.zero		1
	.zero		1


	//----- nvinfo : EIATTR_EXIT_INSTR_OFFSETS
	.align		4
        /*004c*/ 	.byte	0x04, 0x1c
        /*004e*/ 	.short	(.L_55 - .L_54)


	//   ....[0]....
.L_54:
        /*0050*/ 	.word	0x000008f0


	//----- nvinfo : EIATTR_CBANK_PARAM_SIZE
	.align		4
.L_55:
        /*0054*/ 	.byte	0x03, 0x19
        /*0056*/ 	.short	0x0010


	//----- nvinfo : EIATTR_PARAM_CBANK
	.align		4
        /*0058*/ 	.byte	0x04, 0x0a
        /*005a*/ 	.short	(.L_57 - .L_56)
	.align		4
.L_56:
        /*005c*/ 	.word	index@(.nv.constant0._Z15block_FW_Phase1Piii)
        /*0060*/ 	.short	0x0380
        /*0062*/ 	.short	0x0010


	//----- nvinfo : EIATTR_SW_WAR
	.align		4
.L_57:
        /*0064*/ 	.byte	0x04, 0x36
        /*0066*/ 	.short	(.L_59 - .L_58)
.L_58:
        /*0068*/ 	.word	0x00000008
.L_59:


//--------------------- .nv.callgraph             --------------------------
	.section	.nv.callgraph,"",@"SHT_CUDA_CALLGRAPH"
	.align	4
	.sectionentsize	8
	.align		4
        /*0000*/ 	.word	0x00000000
	.align		4
        /*0004*/ 	.word	0xffffffff
	.align		4
        /*0008*/ 	.word	0x00000000
	.align		4
        /*000c*/ 	.word	0xfffffffe
	.align		4
        /*0010*/ 	.word	0x00000000
	.align		4
        /*0014*/ 	.word	0xfffffffd
	.align		4
        /*0018*/ 	.word	0x00000000
	.align		4
        /*001c*/ 	.word	0xfffffffc


//--------------------- .text._Z15block_FW_Phase3Piii --------------------------
	.section	.text._Z15block_FW_Phase3Piii,"ax",@progbits
	.align	128
        .global         _Z15block_FW_Phase3Piii
        .type           _Z15block_FW_Phase3Piii,@function
        .size           _Z15block_FW_Phase3Piii,(.L_x_8 - _Z15block_FW_Phase3Piii)
        .other          _Z15block_FW_Phase3Piii,@"STO_CUDA_ENTRY STV_DEFAULT"
_Z15block_FW_Phase3Piii:
.text._Z15block_FW_Phase3Piii:
[----:B------:R-:W-:Y:S01]  /*0000*/  LDC R1, c[0x0][0x37c] ;  /* 0x0000df00ff017b82 */ /* 0x000fe20000000800 */
[----:B------:R-:W0:Y:S07]  /*0010*/  S2R R10, SR_CTAID.X ;  /* 0x00000000000a7919 */ /* 0x000e2e0000002500 */
[----:B------:R-:W0:Y:S01]  /*0020*/  LDC.64 R6, c[0x0][0x388] ;  /* 0x0000e200ff067b82 */ /* 0x000e220000000a00 */
[----:B------:R-:W1:Y:S01]  /*0030*/  LDCU.64 UR6, c[0x0][0x358] ;  /* 0x00006b00ff0677ac */ /* 0x000e620008000a00 */
[----:B------:R-:W2:Y:S01]  /*0040*/  S2R R8, SR_CTAID.Y ;  /* 0x0000000000087919 */ /* 0x000ea20000002600 */
[----:B------:R-:W3:Y:S05]  /*0050*/  S2R R0, SR_TID.X ;  /* 0x0000000000007919 */ /* 0x000eea0000002100 */
[----:B------:R-:W4:Y:S01]  /*0060*/  LDC.64 R4, c[0x0][0x380] ;  /* 0x0000e000ff047b82 */ /* 0x000f220000000a00 */
[----:B------:R-:W1:Y:S01]  /*0070*/  S2R R2, SR_TID.Y ;  /* 0x0000000000027919 */ /* 0x000e620000002200 */
[----:B0-----:R-:W-:-:S02]  /*0080*/  ISETP.GE.U32.AND P1, PT, R10, R7, PT ;  /* 0x000000070a00720c */ /* 0x001fc40003f26070 */
[----:B--2---:R-:W-:Y:S01]  /*0090*/  ISETP.GE.U32.AND P0, PT, R8, R7, PT ;  /* 0x000000070800720c */ /* 0x004fe20003f06070 */
[----:B---3--:R-:W-:Y:S02]  /*00a0*/  IMAD R10, R10, 0x40, R0 ;  /* 0x000000400a0a7824 */ /* 0x008fe400078e0200 */
[----:B-1----:R-:W-:Y:S02]  /*00b0*/  IMAD R8, R8, 0x40, R2 ;  /* 0x0000004008087824 */ /* 0x002fe400078e0202 */
[----:B------:R-:W-:-:S06]  /*00c0*/  VIADD R3, R10, 0x40 ;  /* 0x000000400a037836 */ /* 0x000fcc0000000000 */
[----:B------:R-:W-:Y:S02]  /*00d0*/  @!P1 IMAD.MOV R3, RZ, RZ, R10 ;  /* 0x000000ffff039224 */ /* 0x000fe400078e020a */
[----:B------:R-:W-:Y:S02]  /*00e0*/  VIADD R9, R8, 0x40 ;  /* 0x0000004008097836 */ /* 0x000fe40000000000 */
[----:B------:R-:W-:Y:S02]  /*00f0*/  IMAD R10, R7, 0x40, R2 ;  /* 0x00000040070a7824 */ /* 0x000fe400078e0202 */
[----:B------:R-:W-:Y:S02]  /*0100*/  @!P0 IMAD.MOV R9, RZ, RZ, R8 ;  /* 0x000000ffff098224 */ /* 0x000fe400078e0208 */
[----:B------:R-:W-:Y:S02]  /*0110*/  IMAD R17, R10, R6, R3 ;  /* 0x000000060a117224 */ /* 0x000fe400078e0203 */
[----:B------:R-:W-:-:S02]  /*0120*/  IMAD R10, R6, R9, RZ ;  /* 0x00000009060a7224 */ /* 0x000fc400078e02ff */
[----:B------:R-:W-:Y:S02]  /*0130*/  IMAD R7, R7, 0x40, R0 ;  /* 0x0000004007077824 */ /* 0x000fe400078e0200 */
[C---:B------:R-:W-:Y:S02]  /*0140*/  IMAD R14, R6.reuse, 0x20, R10 ;  /* 0x00000020060e7824 */ /* 0x040fe400078e020a */
[C---:B------:R-:W-:Y:S02]  /*0150*/  IMAD R9, R6.reuse, R9, R7 ;  /* 0x0000000906097224 */ /* 0x040fe400078e0207 */
[----:B------:R-:W-:Y:S02]  /*0160*/  IMAD R13, R6, 0x20, R17 ;  /* 0x00000020060d7824 */ /* 0x000fe400078e0211 */
[----:B------:R-:W-:Y:S02]  /*0170*/  IMAD.IADD R19, R7, 0x1, R14 ;  /* 0x0000000107137824 */ /* 0x000fe400078e020e */
[----:B----4-:R-:W-:-:S04]  /*0180*/  IMAD.WIDE R6, R9, 0x4, R4 ;  /* 0x0000000409067825 */ /* 0x010fc800078e0204 */
[--C-:B------:R-:W-:Y:S01]  /*0190*/  IMAD.WIDE R16, R17, 0x4, R4.reuse ;  /* 0x0000000411107825 */ /* 0x100fe200078e0204 */
[----:B------:R-:W2:Y:S03]  /*01a0*/  LDG.E R25, desc[UR6][R6.64] ;  /* 0x0000000606197981 */ /* 0x000ea6000c1e1900 */
[--C-:B------:R-:W-:Y:S01]  /*01b0*/  IMAD.WIDE R12, R13, 0x4, R4.reuse ;  /* 0x000000040d0c7825 */ /* 0x100fe200078e0204 */
[----:B------:R-:W3:Y:S03]  /*01c0*/  LDG.E R11, desc[UR6][R16.64] ;  /* 0x00000006100b7981 */ /* 0x000ee6000c1e1900 */
[----:B------:R-:W-:Y:S01]  /*01d0*/  IMAD.WIDE R8, R19, 0x4, R4 ;  /* 0x0000000413087825 */ /* 0x000fe200078e0204 */
[----:B------:R0:W4:Y:S04]  /*01e0*/  LDG.E R15, desc[UR6][R16.64+0x80] ;  /* 0x00008006100f7981 */ /* 0x000128000c1e1900 */
[----:B------:R-:W4:Y:S04]  /*01f0*/  LDG.E R21, desc[UR6][R12.64] ;  /* 0x000000060c157981 */ /* 0x000f28000c1e1900 */
[----:B------:R-:W4:Y:S04]  /*0200*/  LDG.E R23, desc[UR6][R12.64+0x80] ;  /* 0x000080060c177981 */ /* 0x000f28000c1e1900 */
[----:B------:R-:W4:Y:S04]  /*0210*/  LDG.E R27, desc[UR6][R6.64+0x80] ;  /* 0x00008006061b7981 */ /* 0x000f28000c1e1900 */
[----:B------:R-:W4:Y:S04]  /*0220*/  LDG.E R29, desc[UR6][R8.64] ;  /* 0x00000006081d7981 */ /* 0x000f28000c1e1900 */
[----:B------:R-:W4:Y:S01]  /*0230*/  LDG.E R18, desc[UR6][R8.64+0x80] ;  /* 0x0000800608127981 */ /* 0x000f22000c1e1900 */
[----:B------:R-:W1:Y:S01]  /*0240*/  S2UR UR5, SR_CgaCtaId ;  /* 0x00000000000579c3 */ /* 0x000e620000008800 */
[----:B------:R-:W-:Y:S01]  /*0250*/  UMOV UR4, 0x400 ;  /* 0x0000040000047882 */ /* 0x000fe20000000000 */
[----:B0-----:R-:W-:Y:S01]  /*0260*/  IMAD.IADD R17, R10, 0x1, R3 ;  /* 0x000000010a117824 */ /* 0x001fe200078e0203 */
[----:B-1----:R-:W-:-:S06]  /*0270*/  ULEA UR4, UR5, UR4, 0x18 ;  /* 0x0000000405047291 */ /* 0x002fcc000f8ec0ff */
[----:B------:R-:W-:-:S05]  /*0280*/  LEA R19, R2, UR4, 0x8 ;  /* 0x0000000402137c11 */ /* 0x000fca000f8e40ff */
[----:B------:R-:W-:Y:S02]  /*0290*/  IMAD R10, R0, 0x4, R19 ;  /* 0x00000004000a7824 */ /* 0x000fe400078e0213 */
[----:B------:R-:W-:Y:S02]  /*02a0*/  IMAD.IADD R14, R14, 0x1, R3 ;  /* 0x000000010e0e7824 */ /* 0x000fe400078e0203 */
[----:B------:R-:W-:-:S04]  /*02b0*/  IMAD.WIDE R2, R17, 0x4, R4 ;  /* 0x0000000411027825 */ /* 0x000fc800078e0204 */
[----:B------:R-:W-:Y:S01]  /*02c0*/  IMAD.WIDE R4, R14, 0x4, R4 ;  /* 0x000000040e047825 */ /* 0x000fe200078e0204 */
[----:B--2---:R-:W-:Y:S04]  /*02d0*/  STS [R10+0x4000], R25 ;  /* 0x004000190a007388 */ /* 0x004fe80000000800 */
[----:B---3--:R0:W-:Y:S04]  /*02e0*/  STS [R10], R11 ;  /* 0x0000000b0a007388 */ /* 0x0081e80000000800 */
[----:B----4-:R1:W-:Y:S04]  /*02f0*/  STS [R10+0x80], R15 ;  /* 0x0000800f0a007388 */ /* 0x0103e80000000800 */
[----:B------:R1:W-:Y:S04]  /*0300*/  STS [R10+0x2000], R21 ;  /* 0x002000150a007388 */ /* 0x0003e80000000800 */
[----:B------:R1:W-:Y:S04]  /*0310*/  STS [R10+0x2080], R23 ;  /* 0x002080170a007388 */ /* 0x0003e80000000800 */
[----:B------:R1:W-:Y:S04]  /*0320*/  STS [R10+0x4080], R27 ;  /* 0x0040801b0a007388 */ /* 0x0003e80000000800 */
[----:B------:R1:W-:Y:S04]  /*0330*/  STS [R10+0x6000], R29 ;  /* 0x0060001d0a007388 */ /* 0x0003e80000000800 */
[----:B------:R1:W-:Y:S01]  /*0340*/  STS [R10+0x6080], R18 ;  /* 0x006080120a007388 */ /* 0x0003e20000000800 */
[----:B------:R-:W-:Y:S06]  /*0350*/  BAR.SYNC.DEFER_BLOCKING 0x0 ;  /* 0x0000000000007b1d */ /* 0x000fec0000010000 */
[----:B------:R1:W5:Y:S04]  /*0360*/  LDG.E R17, desc[UR6][R4.64+0x80] ;  /* 0x0000800604117981 */ /* 0x000368000c1e1900 */
[----:B------:R1:W5:Y:S04]  /*0370*/  LDG.E R13, desc[UR6][R4.64] ;  /* 0x00000006040d7981 */ /* 0x000368000c1e1900 */
[----:B0-----:R1:W5:Y:S04]  /*0380*/  LDG.E R11, desc[UR6][R2.64+0x80] ;  /* 0x00008006020b7981 */ /* 0x001368000c1e1900 */
[----:B------:R1:W5:Y:S01]  /*0390*/  LDG.E R9, desc[UR6][R2.64] ;  /* 0x0000000602097981 */ /* 0x000362000c1e1900 */
[----:B------:R-:W-:Y:S01]  /*03a0*/  LEA R0, R0, UR4, 0x2 ;  /* 0x0000000400007c11 */ /* 0x000fe2000f8e10ff */
[----:B------:R-:W-:Y:S01]  /*03b0*/  VIADD R6, R19, 0x601c ;  /* 0x0000601c13067836 */ /* 0x000fe20000000000 */
[----:B------:R-:W-:-:S03]  /*03c0*/  UMOV UR4, 0x4000 ;  /* 0x0000400000047882 */ /* 0x000fc60000000000 */
[----:B------:R-:W-:-:S07]  /*03d0*/  VIADD R0, R0, 0x400 ;  /* 0x0000040000007836 */ /* 0x000fce0000000000 */
.L_x_0:
[----:B------:R-:W-:Y:S01]  /*03e0*/  LDS R20, [R6+-0x201c] ;  /* 0xffdfe40006147984 */ /* 0x000fe20000000800 */
[----:B------:R-:W-:-:S03]  /*03f0*/  UIADD3 UR4, UPT, UPT, UR4, 0x20, URZ ;  /* 0x0000002004047890 */ /* 0x000fc6000fffe0ff */
[----:B------:R-:W0:Y:S01]  /*0400*/  LDS R22, [R0+-0x400] ;  /* 0xfffc000000167984 */ /* 0x000e220000000800 */
[----:B------:R-:W-:-:S03]  /*0410*/  UISETP.NE.AND UP0, UPT, UR4, 0x4100, UPT ;  /* 0x000041000400788c */ /* 0x000fc6000bf05270 */
[----:B------:R-:W2:Y:S04]  /*0420*/  LDS R24, [R0+-0x380] ;  /* 0xfffc800000187984 */ /* 0x000ea80000000800 */
[----:B------:R-:W3:Y:S04]  /*0430*/  LDS R26, [R6+-0x1c] ;  /* 0xffffe400061a7984 */ /* 0x000ee80000000800 */
[----:B------:R-:W-:Y:S04]  /*0440*/  LDS R25, [R6+-0x2018] ;  /* 0xffdfe80006197984 */ /* 0x000fe80000000800 */
[----:B-1----:R-:W1:Y:S04]  /*0450*/  LDS R18, [R0+-0x300] ;  /* 0xfffd000000127984 */ /* 0x002e680000000800 */
[----:B------:R-:W4:Y:S04]  /*0460*/  LDS R16, [R0+-0x280] ;  /* 0xfffd800000107984 */ /* 0x000f280000000800 */
[----:B------:R-:W4:Y:S04]  /*0470*/  LDS R23, [R6+-0x18] ;  /* 0xffffe80006177984 */ /* 0x000f280000000800 */
[----:B------:R-:W-:Y:S04]  /*0480*/  LDS R21, [R6+-0x2014] ;  /* 0xffdfec0006157984 */ /* 0x000fe80000000800 */
[----:B------:R-:W4:Y:S04]  /*0490*/  LDS R14, [R0+-0x200] ;  /* 0xfffe0000000e7984 */ /* 0x000f280000000800 */
[----:B------:R-:W4:Y:S04]  /*04a0*/  LDS R12, [R0+-0x180] ;  /* 0xfffe8000000c7984 */ /* 0x000f280000000800 */
[----:B------:R-:W4:Y:S01]  /*04b0*/  LDS R19, [R6+-0x14] ;  /* 0xffffec0006137984 */ /* 0x000f220000000800 */
[----:B0----5:R-:W-:-:S03]  /*04c0*/  VIADDMNMX R9, R22, R20, R9, PT ;  /* 0x0000001416097246 */ /* 0x021fc60003800109 */
[----:B------:R-:W-:Y:S01]  /*04d0*/  LDS R15, [R6+-0x2010] ;  /* 0xffdff000060f7984 */ /* 0x000fe20000000800 */
[----:B--2---:R-:W-:-:S03]  /*04e0*/  VIADDMNMX R11, R24, R20, R11, PT ;  /* 0x00000014180b7246 */ /* 0x004fc6000380010b */
[----:B------:R-:W0:Y:S01]  /*04f0*/  LDS R10, [R0+-0x100] ;  /* 0xffff0000000a7984 */ /* 0x000e220000000800 */
[-C--:B---3--:R-:W-:Y:S02]  /*0500*/  VIADDMNMX R13, R22, R26.reuse, R13, PT ;  /* 0x0000001a160d7246 */ /* 0x088fe4000380010d */
[----:B------:R-:W-:Y:S01]  /*0510*/  VIADDMNMX R17, R24, R26, R17, PT ;  /* 0x0000001a18117246 */ /* 0x000fe20003800111 */
[----:B------:R-:W2:Y:S04]  /*0520*/  LDS R8, [R0+-0x80] ;  /* 0xffff800000087984 */ /* 0x000ea80000000800 */
[----:B------:R-:W3:Y:S01]  /*0530*/  LDS R7, [R6+-0x10] ;  /* 0xfffff00006077984 */ /* 0x000ee20000000800 */
[-C--:B-1----:R-:W-:Y:S02]  /*0540*/  VIADDMNMX R9, R18, R25.reuse, R9, PT ;  /* 0x0000001912097246 */ /* 0x082fe40003800109 */
[----:B----4-:R-:W-:Y:S01]  /*0550*/  VIADDMNMX R11, R16, R25, R11, PT ;  /* 0x00000019100b7246 */ /* 0x010fe2000380010b */
[----:B------:R-:W-:Y:S01]  /*0560*/  LDS R24, [R6+-0x200c] ;  /* 0xffdff40006187984 */ /* 0x000fe20000000800 */
[----:B------:R-:W-:-:S03]  /*0570*/  VIADDMNMX R13, R18, R23, R13, PT ;  /* 0x00000017120d7246 */ /* 0x000fc6000380010d */
[----:B------:R-:W1:Y:S01]  /*0580*/  LDS R20, [R0+0x80] ;  /* 0x0000800000147984 */ /* 0x000e620000000800 */
[----:B------:R-:W-:-:S03]  /*0590*/  VIADDMNMX R17, R16, R23, R17, PT ;  /* 0x0000001710117246 */ /* 0x000fc60003800111 */
[----:B------:R-:W4:Y:S01]  /*05a0*/  LDS R22, [R0] ;  /* 0x0000000000167984 */ /* 0x000f220000000800 */
[----:B------:R-:W-:-:S03]  /*05b0*/  VIADDMNMX R9, R14, R21, R9, PT ;  /* 0x000000150e097246 */ /* 0x000fc60003800109 */
[----:B------:R-:W4:Y:S01]  /*05c0*/  LDS R23, [R6+-0xc] ;  /* 0xfffff40006177984 */ /* 0x000f220000000800 */
[----:B------:R-:W-:-:S03]  /*05d0*/  VIADDMNMX R11, R12, R21, R11, PT ;  /* 0x000000150c0b7246 */ /* 0x000fc6000380010b */
[----:B------:R-:W-:Y:S01]  /*05e0*/  LDS R16, [R0+0x180] ;  /* 0x0001800000107984 */ /* 0x000fe20000000800 */
[----:B------:R-:W-:-:S03]  /*05f0*/  VIADDMNMX R13, R14, R19, R13, PT ;  /* 0x000000130e0d7246 */ /* 0x000fc6000380010d */
[----:B------:R-:W4:Y:S01]  /*0600*/  LDS R21, [R6+-0x2008] ;  /* 0xffdff80006157984 */ /* 0x000f220000000800 */
[----:B------:R-:W-:-:S03]  /*0610*/  VIADDMNMX R17, R12, R19, R17, PT ;  /* 0x000000130c117246 */ /* 0x000fc60003800111 */
[----:B------:R-:W4:Y:S01]  /*0620*/  LDS R18, [R0+0x100] ;  /* 0x0001000000127984 */ /* 0x000f220000000800 */
[----:B0-----:R-:W-:-:S03]  /*0630*/  VIADDMNMX R9, R10, R15, R9, PT ;  /* 0x0000000f0a097246 */ /* 0x001fc60003800109 */
[----:B------:R-:W0:Y:S01]  /*0640*/  LDS R19, [R6+-0x8] ;  /* 0xfffff80006137984 */ /* 0x000e220000000800 */
[----:B--2---:R-:W-:-:S03]  /*0650*/  VIADDMNMX R15, R8, R15, R11, PT ;  /* 0x0000000f080f7246 */ /* 0x004fc6000380010b */
[----:B------:R-:W-:Y:S01]  /*0660*/  LDS R14, [R6+-0x2004] ;  /* 0xffdffc00060e7984 */ /* 0x000fe20000000800 */
[----:B---3--:R-:W-:-:S03]  /*0670*/  VIADDMNMX R10, R10, R7, R13, PT ;  /* 0x000000070a0a7246 */ /* 0x008fc6000380010d */
[----:B------:R-:W2:Y:S01]  /*0680*/  LDS R11, [R0+0x280] ;  /* 0x00028000000b7984 */ /* 0x000ea20000000800 */
[----:B------:R-:W-:-:S03]  /*0690*/  VIADDMNMX R25, R8, R7, R17, PT ;  /* 0x0000000708197246 */ /* 0x000fc60003800111 */
[----:B------:R-:W3:Y:S04]  /*06a0*/  LDS R13, [R0+0x200] ;  /* 0x00020000000d7984 */ /* 0x000ee80000000800 */
[----:B------:R-:W3:Y:S01]  /*06b0*/  LDS R12, [R6+-0x4] ;  /* 0xfffffc00060c7984 */ /* 0x000ee20000000800 */
[----:B-1----:R-:W-:-:S03]  /*06c0*/  VIADDMNMX R15, R20, R24, R15, PT ;  /* 0x00000018140f7246 */ /* 0x002fc6000380010f */
[----:B------:R-:W-:Y:S01]  /*06d0*/  LDS R26, [R6+-0x2000] ;  /* 0xffe00000061a7984 */ /* 0x000fe20000000800 */
[----:B----4-:R-:W-:-:S03]  /*06e0*/  VIADDMNMX R9, R22, R24, R9, PT ;  /* 0x0000001816097246 */ /* 0x010fc60003800109 */
[----:B------:R-:W1:Y:S01]  /*06f0*/  LDS R17, [R0+0x380] ;  /* 0x0003800000117984 */ /* 0x000e620000000800 */
[-C--:B------:R-:W-:Y:S02]  /*0700*/  VIADDMNMX R10, R22, R23.reuse, R10, PT ;  /* 0x00000017160a7246 */ /* 0x080fe4000380010a */
[----:B------:R-:W-:Y:S01]  /*0710*/  VIADDMNMX R25, R20, R23, R25, PT ;  /* 0x0000001714197246 */ /* 0x000fe20003800119 */
[----:B------:R4:W1:Y:S04]  /*0720*/  LDS R7, [R0+0x300] ;  /* 0x0003000000077984 */ /* 0x0008680000000800 */
[----:B------:R0:W1:Y:S01]  /*0730*/  LDS R8, [R6] ;  /* 0x0000000006087984 */ /* 0x0000620000000800 */
[-C--:B------:R-:W-:Y:S02]  /*0740*/  VIADDMNMX R15, R16, R21.reuse, R15, PT ;  /* 0x00000015100f7246 */ /* 0x080fe4000380010f */
[----:B------:R-:W-:Y:S01]  /*0750*/  VIADDMNMX R9, R18, R21, R9, PT ;  /* 0x0000001512097246 */ /* 0x000fe20003800109 */
[----:B----4-:R-:W-:Y:S01]  /*0760*/  VIADD R0, R0, 0x800 ;  /* 0x0000080000007836 */ /* 0x010fe20000000000 */
[-C--:B0-----:R-:W-:Y:S01]  /*0770*/  VIADDMNMX R10, R18, R19.reuse, R10, PT ;  /* 0x00000013120a7246 */ /* 0x081fe2000380010a */
[----:B------:R-:W-:Y:S01]  /*0780*/  VIADD R6, R6, 0x20 ;  /* 0x0000002006067836 */ /* 0x000fe20000000000 */
[----:B------:R-:W-:-:S02]  /*0790*/  VIADDMNMX R25, R16, R19, R25, PT ;  /* 0x0000001310197246 */ /* 0x000fc40003800119 */
[-C--:B--2---:R-:W-:Y:S02]  /*07a0*/  VIADDMNMX R15, R11, R14.reuse, R15, PT ;  /* 0x0000000e0b0f7246 */ /* 0x084fe4000380010f */
[C---:B---3--:R-:W-:Y:S02]  /*07b0*/  VIADDMNMX R9, R13.reuse, R14, R9, PT ;  /* 0x0000000e0d097246 */ /* 0x048fe40003800109 */
[-C--:B------:R-:W-:Y:S02]  /*07c0*/  VIADDMNMX R10, R13, R12.reuse, R10, PT ;  /* 0x0000000c0d0a7246 */ /* 0x080fe4000380010a */
[----:B------:R-:W-:Y:S02]  /*07d0*/  VIADDMNMX R25, R11, R12, R25, PT ;  /* 0x0000000c0b197246 */ /* 0x000fe40003800119 */
[-C--:B-1----:R-:W-:Y:S02]  /*07e0*/  VIADDMNMX R11, R17, R26.reuse, R15, PT ;  /* 0x0000001a110b7246 */ /* 0x082fe4000380010f */
[----:B------:R-:W-:-:S02]  /*07f0*/  VIADDMNMX R9, R7, R26, R9, PT ;  /* 0x0000001a07097246 */ /* 0x000fc40003800109 */
[-C--:B------:R-:W-:Y:S02]  /*0800*/  VIADDMNMX R13, R7, R8.reuse, R10, PT ;  /* 0x00000008070d7246 */ /* 0x080fe4000380010a */
[----:B------:R-:W-:Y:S01]  /*0810*/  VIADDMNMX R17, R17, R8, R25, PT ;  /* 0x0000000811117246 */ /* 0x000fe20003800119 */
[----:B------:R-:W-:Y:S06]  /*0820*/  BRA.U UP0, `(.L_x_0) ;  /* 0xfffffff900ec7547 */ /* 0x000fec000b83ffff */
[----:B------:R-:W-:Y:S04]  /*0830*/  STG.E desc[UR6][R2.64], R9 ;  /* 0x0000000902007986 */ /* 0x000fe8000c101906 */
[----:B------:R-:W-:Y:S04]  /*0840*/  STG.E desc[UR6][R2.64+0x80], R11 ;  /* 0x0000800b02007986 */ /* 0x000fe8000c101906 */
[----:B------:R-:W-:Y:S04]  /*0850*/  STG.E desc[UR6][R4.64], R13 ;  /* 0x0000000d04007986 */ /* 0x000fe8000c101906 */
[----:B------:R-:W-:Y:S01]  /*0860*/  STG.E desc[UR6][R4.64+0x80], R17 ;  /* 0x0000801104007986 */ /* 0x000fe2000c101906 */
[----:B------:R-:W-:Y:S05]  /*0870*/  EXIT ;  /* 0x000000000000794d */ /* 0x000fea0003800000 */
.L_x_1:
[----:B------:R-:W-:-:S00]  /*0880*/  BRA `(.L_x_1) ;  /* 0xfffffffc00fc7947 */ /* 0x000fc0000383ffff */
[----:B------:R-:W-:-:S00]  /*0890*/  NOP ;  /* 0x0000000000007918 */ /* 0x000fc00000000000 */
        /* <DEDUP_REMOVED lines=14> */
.L_x_8:


//--------------------- .text._Z15block_FW_Phase2Piii --------------------------
	.section	.text._Z15block_FW_Phase2Piii,"ax",@progbits
	.align	128
        .global         _Z15block_FW_Phase2Piii
        .type           _Z15block_FW_Phase2Piii,@function
        .size           _Z15block_FW_Phase2Piii,(.L_x_9 - _Z15block_FW_Phase2Piii)
        .other          _Z15block_FW_Phase2Piii,@"STO_CUDA_ENTRY STV_DEFAULT"
_Z15block_FW_Phase2Piii:
.text._Z15block_FW_Phase2Piii:
[----:B------:R-:W-:Y:S08]  /*0000*/  LDC R1, c[0x0][0x37c] ;  /* 0x0000df00ff017b82 */ /* 0x000ff00000000800 */
[----:B------:R-:W0:Y:S01]  /*0010*/  S2UR UR4, SR_CTAID.Y ;  /* 0x00000000000479c3 */ /* 0x000e220000002600 */
[----:B------:R-:W1:Y:S01]  /*0020*/  LDCU.64 UR6, c[0x0][0x358] ;  /* 0x00006b00ff0677ac */ /* 0x000e620008000a00 */
[----:B0-----:R-:W-:-:S09]  /*0030*/  UISETP.NE.AND UP0, UPT, UR4, URZ, UPT ;  /* 0x000000ff0400728c */ /* 0x001fd2000bf05270 */
[----:B-1----:R-:W-:Y:S05]  /*0040*/  BRA.U UP0, `(.L_x_2) ;  /* 0x00000001002c7547 */ /* 0x002fea000b800000 */
[----:B------:R-:W0:Y:S01]  /*0050*/  S2R R3, SR_CTAID.X ;  /* 0x0000000000037919 */ /* 0x000e220000002500 */
[----:B------:R-:W1:Y:S01]  /*0060*/  LDCU UR5, c[0x0][0x38c] ;  /* 0x00007180ff0577ac */ /* 0x000e620008000800 */
[----:B------:R-:W2:Y:S01]  /*0070*/  S2R R0, SR_TID.X ;  /* 0x0000000000007919 */ /* 0x000ea20000002100 */
[----:B------:R-:W3:Y:S01]  /*0080*/  S2R R6, SR_TID.Y ;  /* 0x0000000000067919 */ /* 0x000ee20000002200 */
[----:B-1----:R-:W-:-:S05]  /*0090*/  IMAD.U32 R7, RZ, RZ, UR5 ;  /* 0x00000005ff077e24 */ /* 0x002fca000f8e00ff */
[C---:B0-----:R-:W-:Y:S01]  /*00a0*/  ISETP.GE.U32.AND P0, PT, R3.reuse, R7, PT ;  /* 0x000000070300720c */ /* 0x041fe20003f06070 */
[----:B--2---:R-:W-:-:S04]  /*00b0*/  IMAD R2, R3, 0x40, R0 ;  /* 0x0000004003027824 */ /* 0x004fc800078e0200 */
[----:B------:R-:W-:Y:S01]  /*00c0*/  VIADD R8, R2, 0x40 ;  /* 0x0000004002087836 */ /* 0x000fe20000000000 */
[----:B---3--:R-:W-:-:S07]  /*00d0*/  LEA R3, R7, R6, 0x6 ;  /* 0x0000000607037211 */ /* 0x008fce00078e30ff */
[----:B------:R-:W-:Y:S01]  /*00e0*/  @!P0 IMAD.MOV R8, RZ, RZ, R2 ;  /* 0x000000ffff088224 */ /* 0x000fe200078e0202 */
[----:B------:R-:W-:Y:S06]  /*00f0*/  BRA `(.L_x_3) ;  /* 0x0000000000247947 */ /* 0x000fec0003800000 */
.L_x_2:
[----:B------:R-:W0:Y:S01]  /*0100*/  S2R R2, SR_CTAID.X ;  /* 0x0000000000027919 */ /* 0x000e220000002500 */
[----:B------:R-:W0:Y:S01]  /*0110*/  LDC R7, c[0x0][0x38c] ;  /* 0x0000e300ff077b82 */ /* 0x000e220000000800 */
[----:B------:R-:W1:Y:S01]  /*0120*/  S2R R6, SR_TID.Y ;  /* 0x0000000000067919 */ /* 0x000e620000002200 */
[----:B------:R-:W2:Y:S01]  /*0130*/  S2R R0, SR_TID.X ;  /* 0x0000000000007919 */ /* 0x000ea20000002100 */
[C---:B0-----:R-:W-:Y:S01]  /*0140*/  ISETP.GE.U32.AND P0, PT, R2.reuse, R7, PT ;  /* 0x000000070200720c */ /* 0x041fe20003f06070 */
[----:B-1----:R-:W-:Y:S02]  /*0150*/  IMAD R2, R2, 0x40, R6 ;  /* 0x0000004002027824 */ /* 0x002fe400078e0206 */
[----:B--2---:R-:W-:-:S03]  /*0160*/  IMAD R8, R7, 0x40, R0 ;  /* 0x0000004007087824 */ /* 0x004fc600078e0200 */
[----:B------:R-:W-:-:S07]  /*0170*/  IADD3 R3, PT, PT, R2, 0x40, RZ ;  /* 0x0000004002037810 */ /* 0x000fce0007ffe0ff */
[----:B------:R-:W-:-:S07]  /*0180*/  @!P0 IMAD.MOV R3, RZ, RZ, R2 ;  /* 0x000000ffff038224 */ /* 0x000fce00078e0202 */
.L_x_3:
[----:B------:R-:W0:Y:S01]  /*0190*/  LDC R2, c[0x0][0x388] ;  /* 0x0000e200ff027b82 */ /* 0x000e220000000800 */
[C---:B------:R-:W-:Y:S01]  /*01a0*/  LEA R9, R7.reuse, R6, 0x6 ;  /* 0x0000000607097211 */ /* 0x040fe200078e30ff */
[----:B------:R-:W-:-:S06]  /*01b0*/  IMAD R7, R7, 0x40, R0 ;  /* 0x0000004007077824 */ /* 0x000fcc00078e0200 */
[----:B------:R-:W1:Y:S01]  /*01c0*/  LDC.64 R4, c[0x0][0x380] ;  /* 0x0000e000ff047b82 */ /* 0x000e620000000a00 */
[-C--:B0-----:R-:W-:Y:S02]  /*01d0*/  IMAD R3, R3, R2.reuse, R8 ;  /* 0x0000000203037224 */ /* 0x081fe400078e0208 */
[----:B------:R-:W-:-:S03]  /*01e0*/  IMAD R9, R9, R2, R7 ;  /* 0x0000000209097224 */ /* 0x000fc600078e0207 */
[C---:B------:R-:W-:Y:S01]  /*01f0*/  LEA R7, R2.reuse, R3, 0x5 ;  /* 0x0000000302077211 */ /* 0x040fe200078e28ff */
[----:B------:R-:W-:Y:S02]  /*0200*/  IMAD R11, R2, 0x20, R9 ;  /* 0x00000020020b7824 */ /* 0x000fe400078e0209 */
[----:B-1----:R-:W-:-:S04]  /*0210*/  IMAD.WIDE R8, R9, 0x4, R4 ;  /* 0x0000000409087825 */ /* 0x002fc800078e0204 */
[--C-:B------:R-:W-:Y:S01]  /*0220*/  IMAD.WIDE R10, R11, 0x4, R4.reuse ;  /* 0x000000040b0a7825 */ /* 0x100fe200078e0204 */
[----:B------:R-:W2:Y:S03]  /*0230*/  LDG.E R13, desc[UR6][R8.64] ;  /* 0x00000006080d7981 */ /* 0x000ea6000c1e1900 */
[--C-:B------:R-:W-:Y:S01]  /*0240*/  IMAD.WIDE R2, R3, 0x4, R4.reuse ;  /* 0x0000000403027825 */ /* 0x100fe200078e0204 */
[----:B------:R0:W3:Y:S03]  /*0250*/  LDG.E R25, desc[UR6][R8.64+0x80] ;  /* 0x0000800608197981 */ /* 0x0000e6000c1e1900 */
[----:B------:R-:W-:Y:S01]  /*0260*/  IMAD.WIDE R4, R7, 0x4, R4 ;  /* 0x0000000407047825 */ /* 0x000fe200078e0204 */
[----:B------:R-:W4:Y:S04]  /*0270*/  LDG.E R27, desc[UR6][R10.64] ;  /* 0x000000060a1b7981 */ /* 0x000f28000c1e1900 */
[----:B------:R1:W5:Y:S04]  /*0280*/  LDG.E R29, desc[UR6][R10.64+0x80] ;  /* 0x000080060a1d7981 */ /* 0x000368000c1e1900 */
[----:B------:R-:W5:Y:S04]  /*0290*/  LDG.E R15, desc[UR6][R2.64] ;  /* 0x00000006020f7981 */ /* 0x000f68000c1e1900 */
[----:B------:R-:W5:Y:S04]  /*02a0*/  LDG.E R19, desc[UR6][R2.64+0x80] ;  /* 0x0000800602137981 */ /* 0x000f68000c1e1900 */
[----:B------:R-:W5:Y:S04]  /*02b0*/  LDG.E R21, desc[UR6][R4.64] ;  /* 0x0000000604157981 */ /* 0x000f68000c1e1900 */
[----:B------:R-:W5:Y:S01]  /*02c0*/  LDG.E R23, desc[UR6][R4.64+0x80] ;  /* 0x0000800604177981 */ /* 0x000f62000c1e1900 */
[----:B------:R-:W1:Y:S01]  /*02d0*/  S2R R12, SR_CgaCtaId ;  /* 0x00000000000c7919 */ /* 0x000e620000008800 */
[----:B------:R-:W-:Y:S01]  /*02e0*/  MOV R7, 0x400 ;  /* 0x0000040000077802 */ /* 0x000fe20000000f00 */
[----:B------:R-:W-:-:S02]  /*02f0*/  IMAD.SHL.U32 R6, R6, 0x100, RZ ;  /* 0x0000010006067824 */ /* 0x000fc400078e00ff */
[----:B0-----:R-:W-:Y:S01]  /*0300*/  IMAD.SHL.U32 R8, R0, 0x4, RZ ;  /* 0x0000000400087824 */ /* 0x001fe200078e00ff */
[----:B-1----:R-:W-:-:S04]  /*0310*/  LEA R17, R12, R7, 0x18 ;  /* 0x000000070c117211 */ /* 0x002fc800078ec0ff */
[----:B------:R-:W-:Y:S02]  /*0320*/  IADD3 R0, PT, PT, R8, R17, R6 ;  /* 0x0000001108007210 */ /* 0x000fe40007ffe006 */
[----:B------:R-:W-:Y:S01]  /*0330*/  ISETP.NE.AND P0, PT, RZ, UR4, PT ;  /* 0x00000004ff007c0c */ /* 0x000fe2000bf05270 */
[----:B------:R-:W-:Y:S01]  /*0340*/  USHF.L.U32 UR4, UR4, 0xe, URZ ;  /* 0x0000000e04047899 */ /* 0x000fe200080006ff */
[----:B------:R-:W-:-:S05]  /*0350*/  IADD3 R10, PT, PT, R6, 0x4000, RZ ;  /* 0x00004000060a7810 */ /* 0x000fca0007ffe0ff */
[----:B------:R-:W-:-:S06]  /*0360*/  LOP3.LUT R8, R8, UR4, RZ, 0xfc, !PT ;  /* 0x0000000408087c12 */ /* 0x000fcc000f8efcff */
[----:B------:R-:W-:Y:S01]  /*0370*/  @P0 IMAD.MOV R10, RZ, RZ, R6 ;  /* 0x000000ffff0a0224 */ /* 0x000fe200078e0206 */
[----:B------:R-:W-:Y:S01]  /*0380*/  IADD3 R6, PT, PT, R8, 0x200, R17 ;  /* 0x0000020008067810 */ /* 0x000fe20007ffe011 */
[----:B------:R-:W-:-:S03]  /*0390*/  UMOV UR4, 0x2000 ;  /* 0x0000200000047882 */ /* 0x000fc60000000000 */
[----:B------:R-:W-:Y:S01]  /*03a0*/  IADD3 R8, PT, PT, R10, 0x2000, R17 ;  /* 0x000020000a087810 */ /* 0x000fe20007ffe011 */
[----:B--2---:R0:W-:Y:S04]  /*03b0*/  STS [R0+0x4000], R13 ;  /* 0x0040000d00007388 */ /* 0x0041e80000000800 */
[----:B---3--:R0:W-:Y:S04]  /*03c0*/  STS [R0+0x4080], R25 ;  /* 0x0040801900007388 */ /* 0x0081e80000000800 */
[----:B----4-:R0:W-:Y:S04]  /*03d0*/  STS [R0+0x6000], R27 ;  /* 0x0060001b00007388 */ /* 0x0101e80000000800 */
[----:B-----5:R0:W-:Y:S04]  /*03e0*/  STS [R0+0x6080], R29 ;  /* 0x0060801d00007388 */ /* 0x0201e80000000800 */
[----:B------:R0:W-:Y:S04]  /*03f0*/  STS [R0], R15 ;  /* 0x0000000f00007388 */ /* 0x0001e80000000800 */
[----:B------:R0:W-:Y:S04]  /*0400*/  STS [R0+0x80], R19 ;  /* 0x0000801300007388 */ /* 0x0001e80000000800 */
[----:B------:R0:W-:Y:S04]  /*0410*/  STS [R0+0x2000], R21 ;  /* 0x0020001500007388 */ /* 0x0001e80000000800 */
[----:B------:R0:W-:Y:S01]  /*0420*/  STS [R0+0x2080], R23 ;  /* 0x0020801700007388 */ /* 0x0001e20000000800 */
[----:B------:R-:W-:Y:S06]  /*0430*/  BAR.SYNC.DEFER_BLOCKING 0x0 ;  /* 0x0000000000007b1d */ /* 0x000fec0000010000 */
[----:B------:R0:W1:Y:S04]  /*0440*/  LDS R9, [R0] ;  /* 0x0000000000097984 */ /* 0x0000680000000800 */
[----:B------:R0:W2:Y:S04]  /*0450*/  LDS R7, [R0+0x80] ;  /* 0x0000800000077984 */ /* 0x0000a80000000800 */
[----:B------:R0:W3:Y:S04]  /*0460*/  LDS R11, [R0+0x2000] ;  /* 0x00200000000b7984 */ /* 0x0000e80000000800 */
[----:B------:R0:W4:Y:S02]  /*0470*/  LDS R13, [R0+0x2080] ;  /* 0x00208000000d7984 */ /* 0x0001240000000800 */
.L_x_4:
[----:B0-----:R-:W-:Y:S01]  /*0480*/  LDS R15, [R8+-0x2000] ;  /* 0xffe00000080f7984 */ /* 0x001fe20000000800 */
[----:B------:R-:W-:-:S03]  /*0490*/  UIADD3 UR4, UPT, UPT, UR4, 0x10, URZ ;  /* 0x0000001004047890 */ /* 0x000fc6000fffe0ff */
[----:B------:R-:W0:Y:S01]  /*04a0*/  LDS R10, [R6+-0x200] ;  /* 0xfffe0000060a7984 */ /* 0x000e220000000800 */
[----:B------:R-:W-:Y:S01]  /*04b0*/  UISETP.NE.AND UP0, UPT, UR4, 0x2100, UPT ;  /* 0x000021000400788c */ /* 0x000fe2000bf05270 */
[----:B0-----:R-:W-:-:S05]  /*04c0*/  IMAD.IADD R12, R15, 0x1, R10 ;  /* 0x000000010f0c7824 */ /* 0x001fca00078e020a */
[----:B-1----:R-:W-:-:S13]  /*04d0*/  ISETP.GE.AND P2, PT, R12, R9, PT ;  /* 0x000000090c00720c */ /* 0x002fda0003f46270 */
[----:B------:R-:W-:Y:S01]  /*04e0*/  @!P2 STS [R0], R12 ;  /* 0x0000000c0000a388 */ /* 0x000fe20000000800 */
[----:B------:R-:W-:-:S03]  /*04f0*/  @!P2 MOV R9, R12 ;  /* 0x0000000c0009a202 */ /* 0x000fc60000000f00 */
[----:B------:R-:W-:Y:S04]  /*0500*/  @!P2 LDS R15, [R8+-0x2000] ;  /* 0xffe00000080fa984 */ /* 0x000fe80000000800 */
[----:B------:R-:W0:Y:S02]  /*0510*/  LDS R10, [R6+-0x180] ;  /* 0xfffe8000060a7984 */ /* 0x000e240000000800 */
[----:B0-----:R-:W-:-:S04]  /*0520*/  IADD3 R14, PT, PT, R10, R15, RZ ;  /* 0x0000000f0a0e7210 */ /* 0x001fc80007ffe0ff */
[----:B--2---:R-:W-:-:S13]  /*0530*/  ISETP.GE.AND P3, PT, R14, R7, PT ;  /* 0x000000070e00720c */ /* 0x004fda0003f66270 */
[----:B------:R-:W-:Y:S01]  /*0540*/  @!P3 STS [R0+0x80], R14 ;  /* 0x0000800e0000b388 */ /* 0x000fe20000000800 */
[----:B------:R-:W-:-:S03]  /*0550*/  @!P3 IMAD.MOV.U32 R7, RZ, RZ, R14 ;  /* 0x000000ffff07b224 */ /* 0x000fc600078e000e */
[----:B------:R-:W-:Y:S04]  /*0560*/  LDS R15, [R8] ;  /* 0x00000000080f7984 */ /* 0x000fe80000000800 */
[----:B------:R-:W0:Y:S02]  /*0570*/  LDS R10, [R6+-0x200] ;  /* 0xfffe0000060a7984 */ /* 0x000e240000000800 */
[----:B0-----:R-:W-:-:S05]  /*0580*/  IMAD.IADD R16, R15, 0x1, R10 ;  /* 0x000000010f107824 */ /* 0x001fca00078e020a */
[----:B---3--:R-:W-:-:S13]  /*0590*/  ISETP.GE.AND P0, PT, R16, R11, PT ;  /* 0x0000000b1000720c */ /* 0x008fda0003f06270 */
[----:B------:R-:W-:Y:S01]  /*05a0*/  @!P0 STS [R0+0x2000], R16 ;  /* 0x0020001000008388 */ /* 0x000fe20000000800 */
[----:B------:R-:W-:-:S03]  /*05b0*/  @!P0 IMAD.MOV.U32 R11, RZ, RZ, R16 ;  /* 0x000000ffff0b8224 */ /* 0x000fc600078e0010 */
[----:B------:R-:W-:Y:S04]  /*05c0*/  @!P0 LDS R15, [R8] ;  /* 0x00000000080f8984 */ /* 0x000fe80000000800 */
[----:B------:R-:W0:Y:S02]  /*05d0*/  LDS R10, [R6+-0x180] ;  /* 0xfffe8000060a7984 */ /* 0x000e240000000800 */
[----:B0-----:R-:W-:-:S05]  /*05e0*/  IMAD.IADD R17, R10, 0x1, R15 ;  /* 0x000000010a117824 */ /* 0x001fca00078e020f */
[----:B----4-:R-:W-:-:S13]  /*05f0*/  ISETP.GE.AND P1, PT, R17, R13, PT ;  /* 0x0000000d1100720c */ /* 0x010fda0003f26270 */
[----:B------:R-:W-:Y:S01]  /*0600*/  @!P1 STS [R0+0x2080], R17 ;  /* 0x0020801100009388 */ /* 0x000fe20000000800 */
[----:B------:R-:W-:-:S03]  /*0610*/  @!P1 MOV R13, R17 ;  /* 0x00000011000d9202 */ /* 0x000fc60000000f00 */
[----:B------:R-:W-:Y:S04]  /*0620*/  LDS R15, [R8+-0x1ffc] ;  /* 0xffe00400080f7984 */ /* 0x000fe80000000800 */
[----:B------:R-:W0:Y:S02]  /*0630*/  LDS R10, [R6+-0x100] ;  /* 0xffff0000060a7984 */ /* 0x000e240000000800 */
[----:B0-----:R-:W-:-:S05]  /*0640*/  IMAD.IADD R12, R15, 0x1, R10 ;  /* 0x000000010f0c7824 */ /* 0x001fca00078e020a */
[----:B------:R-:W-:-:S13]  /*0650*/  ISETP.GE.AND P2, PT, R12, R9, PT ;  /* 0x000000090c00720c */ /* 0x000fda0003f46270 */
[----:B------:R-:W-:Y:S01]  /*0660*/  @!P2 STS [R0], R12 ;  /* 0x0000000c0000a388 */ /* 0x000fe20000000800 */
[----:B------:R-:W-:-:S03]  /*0670*/  @!P2 IMAD.MOV.U32 R9, RZ, RZ, R12 ;  /* 0x000000ffff09a224 */ /* 0x000fc600078e000c */
[----:B------:R-:W-:Y:S04]  /*0680*/  @!P2 LDS R15, [R8+-0x1ffc] ;  /* 0xffe00400080fa984 */ /* 0x000fe80000000800 */
[----:B------:R-:W0:Y:S02]  /*0690*/  LDS R10, [R6+-0x80] ;  /* 0xffff8000060a7984 */ /* 0x000e240000000800 */
[----:B0-----:R-:W-:-:S04]  /*06a0*/  IADD3 R14, PT, PT, R10, R15, RZ ;  /* 0x0000000f0a0e7210 */ /* 0x001fc80007ffe0ff */
[----:B------:R-:W-:-:S13]  /*06b0*/  ISETP.GE.AND P3, PT, R14, R7, PT ;  /* 0x000000070e00720c */ /* 0x000fda0003f66270 */
[----:B------:R-:W-:Y:S01]  /*06c0*/  @!P3 STS [R0+0x80], R14 ;  /* 0x0000800e0000b388 */ /* 0x000fe20000000800 */
[----:B------:R-:W-:-:S03]  /*06d0*/  @!P3 IMAD.MOV.U32 R7, RZ, RZ, R14 ;  /* 0x000000ffff07b224 */ /* 0x000fc600078e000e */
[----:B------:R-:W-:Y:S04]  /*06e0*/  LDS R15, [R8+0x4] ;  /* 0x00000400080f7984 */ /* 0x000fe80000000800 */
[----:B------:R-:W0:Y:S02]  /*06f0*/  LDS R10, [R6+-0x100] ;  /* 0xffff0000060a7984 */ /* 0x000e240000000800 */
[----:B0-----:R-:W-:-:S05]  /*0700*/  IMAD.IADD R16, R15, 0x1, R10 ;  /* 0x000000010f107824 */ /* 0x001fca00078e020a */
[----:B------:R-:W-:-:S13]  /*0710*/  ISETP.GE.AND P0, PT, R16, R11, PT ;  /* 0x0000000b1000720c */ /* 0x000fda0003f06270 */
[----:B------:R-:W-:Y:S01]  /*0720*/  @!P0 STS [R0+0x2000], R16 ;  /* 0x0020001000008388 */ /* 0x000fe20000000800 */
[----:B------:R-:W-:-:S03]  /*0730*/  @!P0 MOV R11, R16 ;  /* 0x00000010000b8202 */ /* 0x000fc60000000f00 */
[----:B------:R-:W-:Y:S04]  /*0740*/  @!P0 LDS R15, [R8+0x4] ;  /* 0x00000400080f8984 */ /* 0x000fe80000000800 */
[----:B------:R-:W0:Y:S02]  /*0750*/  LDS R10, [R6+-0x80] ;  /* 0xffff8000060a7984 */ /* 0x000e240000000800 */
[----:B0-----:R-:W-:-:S05]  /*0760*/  IMAD.IADD R17, R10, 0x1, R15 ;  /* 0x000000010a117824 */ /* 0x001fca00078e020f */
[----:B------:R-:W-:-:S13]  /*0770*/  ISETP.GE.AND P1, PT, R17, R13, PT ;  /* 0x0000000d1100720c */ /* 0x000fda0003f26270 */
[----:B------:R-:W-:Y:S01]  /*0780*/  @!P1 STS [R0+0x2080], R17 ;  /* 0x0020801100009388 */ /* 0x000fe20000000800 */
[----:B------:R-:W-:-:S03]  /*0790*/  @!P1 IMAD.MOV.U32 R13, RZ, RZ, R17 ;  /* 0x000000ffff0d9224 */ /* 0x000fc600078e0011 */
[----:B------:R-:W-:Y:S04]  /*07a0*/  LDS R15, [R8+-0x1ff8] ;  /* 0xffe00800080f7984 */ /* 0x000fe80000000800 */
[----:B------:R-:W0:Y:S02]  /*07b0*/  LDS R10, [R6] ;  /* 0x00000000060a7984 */ /* 0x000e240000000800 */
[----:B0-----:R-:W-:-:S04]  /*07c0*/  IADD3 R12, PT, PT, R15, R10, RZ ;  /* 0x0000000a0f0c7210 */ /* 0x001fc80007ffe0ff */
[----:B------:R-:W-:-:S13]  /*07d0*/  ISETP.GE.AND P2, PT, R12, R9, PT ;  /* 0x000000090c00720c */ /* 0x000fda0003f46270 */
[----:B------:R-:W-:Y:S01]  /*07e0*/  @!P2 STS [R0], R12 ;  /* 0x0000000c0000a388 */ /* 0x000fe20000000800 */
[----:B------:R-:W-:-:S03]  /*07f0*/  @!P2 IMAD.MOV.U32 R9, RZ, RZ, R12 ;  /* 0x000000ffff09a224 */ /* 0x000fc600078e000c */
[----:B------:R-:W-:Y:S04]  /*0800*/  @!P2 LDS R15, [R8+-0x1ff8] ;  /* 0xffe00800080fa984 */ /* 0x000fe80000000800 */
[----:B------:R-:W0:Y:S02]  /*0810*/  LDS R10, [R6+0x80] ;  /* 0x00008000060a7984 */ /* 0x000e240000000800 */
[----:B0-----:R-:W-:-:S05]  /*0820*/  IMAD.IADD R14, R10, 0x1, R15 ;  /* 0x000000010a0e7824 */ /* 0x001fca00078e020f */
[----:B------:R-:W-:-:S13]  /*0830*/  ISETP.GE.AND P3, PT, R14, R7, PT ;  /* 0x000000070e00720c */ /* 0x000fda0003f66270 */
[----:B------:R-:W-:Y:S01]  /*0840*/  @!P3 STS [R0+0x80], R14 ;  /* 0x0000800e0000b388 */ /* 0x000fe20000000800 */
[----:B------:R-:W-:-:S03]  /*0850*/  @!P3 MOV R7, R14 ;  /* 0x0000000e0007b202 */ /* 0x000fc60000000f00 */
[----:B------:R-:W-:Y:S04]  /*0860*/  LDS R15, [R8+0x8] ;  /* 0x00000800080f7984 */ /* 0x000fe80000000800 */
[----:B------:R-:W0:Y:S02]  /*0870*/  LDS R10, [R6] ;  /* 0x00000000060a7984 */ /* 0x000e240000000800 */
[----:B0-----:R-:W-:-:S05]  /*0880*/  IMAD.IADD R16, R15, 0x1, R10 ;  /* 0x000000010f107824 */ /* 0x001fca00078e020a */
[----:B------:R-:W-:-:S13]  /*0890*/  ISETP.GE.AND P0, PT, R16, R11, PT ;  /* 0x0000000b1000720c */ /* 0x000fda0003f06270 */
[----:B------:R-:W-:Y:S01]  /*08a0*/  @!P0 STS [R0+0x2000], R16 ;  /* 0x0020001000008388 */ /* 0x000fe20000000800 */
[----:B------:R-:W-:-:S03]  /*08b0*/  @!P0 IMAD.MOV.U32 R11, RZ, RZ, R16 ;  /* 0x000000ffff0b8224 */ /* 0x000fc600078e0010 */
[----:B------:R-:W-:Y:S04]  /*08c0*/  @!P0 LDS R15, [R8+0x8] ;  /* 0x00000800080f8984 */ /* 0x000fe80000000800 */
[----:B------:R-:W0:Y:S02]  /*08d0*/  LDS R10, [R6+0x80] ;  /* 0x00008000060a7984 */ /* 0x000e240000000800 */
[----:B0-----:R-:W-:-:S04]  /*08e0*/  IADD3 R17, PT, PT, R10, R15, RZ ;  /* 0x0000000f0a117210 */ /* 0x001fc80007ffe0ff */
[----:B------:R-:W-:-:S13]  /*08f0*/  ISETP.GE.AND P1, PT, R17, R13, PT ;  /* 0x0000000d1100720c */ /* 0x000fda0003f26270 */
[----:B------:R-:W-:Y:S01]  /*0900*/  @!P1 STS [R0+0x2080], R17 ;  /* 0x0020801100009388 */ /* 0x000fe20000000800 */
[----:B------:R-:W-:-:S03]  /*0910*/  @!P1 IMAD.MOV.U32 R13, RZ, RZ, R17 ;  /* 0x000000ffff0d9224 */ /* 0x000fc600078e0011 */
[----:B------:R-:W-:Y:S04]  /*0920*/  LDS R15, [R8+-0x1ff4] ;  /* 0xffe00c00080f7984 */ /* 0x000fe80000000800 */
[----:B------:R-:W0:Y:S02]  /*0930*/  LDS R10, [R6+0x100] ;  /* 0x00010000060a7984 */ /* 0x000e240000000800 */
[----:B0-----:R-:W-:-:S05]  /*0940*/  IMAD.IADD R12, R15, 0x1, R10 ;  /* 0x000000010f0c7824 */ /* 0x001fca00078e020a */
[----:B------:R-:W-:-:S13]  /*0950*/  ISETP.GE.AND P2, PT, R12, R9, PT ;  /* 0x000000090c00720c */ /* 0x000fda0003f46270 */
[----:B------:R-:W-:Y:S01]  /*0960*/  @!P2 STS [R0], R12 ;  /* 0x0000000c0000a388 */ /* 0x000fe20000000800 */
[----:B------:R-:W-:-:S03]  /*0970*/  @!P2 MOV R9, R12 ;  /* 0x0000000c0009a202 */ /* 0x000fc60000000f00 */
[----:B------:R-:W-:Y:S04]  /*0980*/  @!P2 LDS R15, [R8+-0x1ff4] ;  /* 0xffe00c00080fa984 */ /* 0x000fe80000000800 */
[----:B------:R-:W0:Y:S02]  /*0990*/  LDS R10, [R6+0x180] ;  /* 0x00018000060a7984 */ /* 0x000e240000000800 */
[----:B0-----:R-:W-:-:S05]  /*09a0*/  IMAD.IADD R14, R10, 0x1, R15 ;  /* 0x000000010a0e7824 */ /* 0x001fca00078e020f */
[----:B------:R-:W-:-:S13]  /*09b0*/  ISETP.GE.AND P3, PT, R14, R7, PT ;  /* 0x000000070e00720c */ /* 0x000fda0003f66270 */
[----:B------:R-:W-:Y:S01]  /*09c0*/  @!P3 STS [R0+0x80], R14 ;  /* 0x0000800e0000b388 */ /* 0x000fe20000000800 */
[----:B------:R-:W-:-:S03]  /*09d0*/  @!P3 IMAD.MOV.U32 R7, RZ, RZ, R14 ;  /* 0x000000ffff07b224 */ /* 0x000fc600078e000e */
[----:B------:R-:W-:Y:S04]  /*09e0*/  LDS R15, [R8+0xc] ;  /* 0x00000c00080f7984 */ /* 0x000fe80000000800 */
[----:B------:R-:W0:Y:S02]  /*09f0*/  LDS R10, [R6+0x100] ;  /* 0x00010000060a7984 */ /* 0x000e240000000800 */
[----:B0-----:R-:W-:-:S04]  /*0a00*/  IADD3 R16, PT, PT, R15, R10, RZ ;  /* 0x0000000a0f107210 */ /* 0x001fc80007ffe0ff */
[----:B------:R-:W-:-:S13]  /*0a10*/  ISETP.GE.AND P0, PT, R16, R11, PT ;  /* 0x0000000b1000720c */ /* 0x000fda0003f06270 */
[----:B------:R-:W-:Y:S01]  /*0a20*/  @!P0 STS [R0+0x2000], R16 ;  /* 0x0020001000008388 */ /* 0x000fe20000000800 */
[----:B------:R-:W-:-:S03]  /*0a30*/  @!P0 IMAD.MOV.U32 R11, RZ, RZ, R16 ;  /* 0x000000ffff0b8224 */ /* 0x000fc600078e0010 */
[----:B------:R0:W-:Y:S04]  /*0a40*/  @!P0 LDS R15, [R8+0xc] ;  /* 0x00000c00080f8984 */ /* 0x0001e80000000800 */
[----:B------:R1:W2:Y:S01]  /*0a50*/  LDS R10, [R6+0x180] ;  /* 0x00018000060a7984 */ /* 0x0002a20000000800 */
[----:B0-----:R-:W-:Y:S01]  /*0a60*/  VIADD R8, R8, 0x10 ;  /* 0x0000001008087836 */ /* 0x001fe20000000000 */
[----:B-1----:R-:W-:Y:S01]  /*0a70*/  IADD3 R6, PT, PT, R6, 0x400, RZ ;  /* 0x0000040006067810 */ /* 0x002fe20007ffe0ff */
[----:B--2---:R-:W-:-:S05]  /*0a80*/  IMAD.IADD R10, R10, 0x1, R15 ;  /* 0x000000010a0a7824 */ /* 0x004fca00078e020f */
[----:B------:R-:W-:-:S13]  /*0a90*/  ISETP.GE.AND P1, PT, R10, R13, PT ;  /* 0x0000000d0a00720c */ /* 0x000fda0003f26270 */
[----:B------:R0:W-:Y:S01]  /*0aa0*/  @!P1 STS [R0+0x2080], R10 ;  /* 0x0020800a00009388 */ /* 0x0001e20000000800 */
[----:B------:R-:W-:Y:S01]  /*0ab0*/  @!P1 MOV R13, R10 ;  /* 0x0000000a000d9202 */ /* 0x000fe20000000f00 */
[----:B------:R-:W-:Y:S06]  /*0ac0*/  BRA.U UP0, `(.L_x_4) ;  /* 0xfffffff9006c7547 */ /* 0x000fec000b83ffff */
[----:B------:R-:W-:Y:S04]  /*0ad0*/  STG.E desc[UR6][R2.64], R9 ;  /* 0x0000000902007986 */ /* 0x000fe8000c101906 */
[----:B------:R-:W-:Y:S04]  /*0ae0*/  STG.E desc[UR6][R2.64+0x80], R7 ;  /* 0x0000800702007986 */ /* 0x000fe8000c101906 */
[----:B------:R-:W-:Y:S04]  /*0af0*/  STG.E desc[UR6][R4.64], R11 ;  /* 0x0000000b04007986 */ /* 0x000fe8000c101906 */
[----:B------:R-:W-:Y:S01]  /*0b00*/  STG.E desc[UR6][R4.64+0x80], R13 ;  /* 0x0000800d04007986 */ /* 0x000fe2000c101906 */
[----:B------:R-:W-:Y:S05]  /*0b10*/  EXIT ;  /* 0x000000000000794d */ /* 0x000fea0003800000 */
.L_x_5:
        /* <DEDUP_REMOVED lines=14> */
.L_x_9:


//--------------------- .text._Z15block_FW_Phase1Piii --------------------------
	.section	.text._Z15block_FW_Phase1Piii,"ax",@progbits
	.align	128
        .global         _Z15block_FW_Phase1Piii
        .type           _Z15block_FW_Phase1Piii,@function
        .size           _Z15block_FW_Phase1Piii,(.L_x_10 - _Z15block_FW_Phase1Piii)
        .other          _Z15block_FW_Phase1Piii,@"STO_CUDA_ENTRY STV_DEFAULT"
_Z15block_FW_Phase1Piii:
.text._Z15block_FW_Phase1Piii:
[----:B------:R-:W-:Y:S01]  /*0000*/  LDC R1, c[0x0][0x37c] ;  /* 0x0000df00ff017b82 */ /* 0x000fe20000000800 */
[----:B------:R-:W0:Y:S07]  /*0010*/  S2R R6, SR_TID.Y ;  /* 0x0000000000067919 */ /* 0x000e2e0000002200 */
[----:B------:R-:W0:Y:S01]  /*0020*/  LDC.64 R10, c[0x0][0x388] ;  /* 0x0000e200ff0a7b82 */ /* 0x000e220000000a00 */
[----:B------:R-:W1:Y:S01]  /*0030*/  LDCU.64 UR6, c[0x0][0x358] ;  /* 0x00006b00ff0677ac */ /* 0x000e620008000a00 */
[----:B------:R-:W2:Y:S06]  /*0040*/  S2R R8, SR_TID.X ;  /* 0x0000000000087919 */ /* 0x000eac0000002100 */
[----:B------:R-:W3:Y:S01]  /*0050*/  LDC.64 R4, c[0x0][0x380] ;  /* 0x0000e000ff047b82 */ /* 0x000ee20000000a00 */
[----:B0-----:R-:W-:-:S02]  /*0060*/  IMAD R3, R11, 0x40, R6 ;  /* 0x000000400b037824 */ /* 0x001fc400078e0206 */
[----:B--2---:R-:W-:-:S04]  /*0070*/  IMAD R0, R11, 0x40, R8 ;  /* 0x000000400b007824 */ /* 0x004fc800078e0208 */
[----:B------:R-:W-:-:S04]  /*0080*/  IMAD R3, R3, R10, R0 ;  /* 0x0000000a03037224 */ /* 0x000fc800078e0200 */
[----:B------:R-:W-:Y:S02]  /*0090*/  IMAD R7, R10, 0x20, R3 ;  /* 0x000000200a077824 */ /* 0x000fe400078e0203 */
[----:B---3--:R-:W-:-:S04]  /*00a0*/  IMAD.WIDE R2, R3, 0x4, R4 ;  /* 0x0000000403027825 */ /* 0x008fc800078e0204 */
[----:B------:R-:W-:Y:S01]  /*00b0*/  IMAD.WIDE R4, R7, 0x4, R4 ;  /* 0x0000000407047825 */ /* 0x000fe200078e0204 */
[----:B-1----:R-:W2:Y:S04]  /*00c0*/  LDG.E R9, desc[UR6][R2.64] ;  /* 0x0000000602097981 */ /* 0x002ea8000c1e1900 */
[----:B------:R-:W3:Y:S04]  /*00d0*/  LDG.E R11, desc[UR6][R2.64+0x80] ;  /* 0x00008006020b7981 */ /* 0x000ee8000c1e1900 */
[----:B------:R-:W4:Y:S04]  /*00e0*/  LDG.E R13, desc[UR6][R4.64] ;  /* 0x00000006040d7981 */ /* 0x000f28000c1e1900 */
[----:B------:R-:W5:Y:S01]  /*00f0*/  LDG.E R15, desc[UR6][R4.64+0x80] ;  /* 0x00008006040f7981 */ /* 0x000f62000c1e1900 */
[----:B------:R-:W0:Y:S01]  /*0100*/  S2UR UR5, SR_CgaCtaId ;  /* 0x00000000000579c3 */ /* 0x000e220000008800 */
[----:B------:R-:W-:-:S02]  /*0110*/  UMOV UR4, 0x400 ;  /* 0x0000040000047882 */ /* 0x000fc40000000000 */
[----:B0-----:R-:W-:-:S06]  /*0120*/  ULEA UR4, UR5, UR4, 0x18 ;  /* 0x0000000405047291 */ /* 0x001fcc000f8ec0ff */
[----:B------:R-:W-:Y:S02]  /*0130*/  LEA R6, R6, UR4, 0x8 ;  /* 0x0000000406067c11 */ /* 0x000fe4000f8e40ff */
[C---:B------:R-:W-:Y:S01]  /*0140*/  LEA R7, R8.reuse, UR4, 0x2 ;  /* 0x0000000408077c11 */ /* 0x040fe2000f8e10ff */
[----:B------:R-:W-:Y:S02]  /*0150*/  UMOV UR4, 0x2000 ;  /* 0x0000200000047882 */ /* 0x000fe40000000000 */
[----:B------:R-:W-:Y:S01]  /*0160*/  IMAD R0, R8, 0x4, R6 ;  /* 0x0000000408007824 */ /* 0x000fe200078e0206 */
[----:B------:R-:W-:Y:S01]  /*0170*/  IADD3 R6, PT, PT, R6, 0x2000, RZ ;  /* 0x0000200006067810 */ /* 0x000fe20007ffe0ff */
[----:B------:R-:W-:-:S03]  /*0180*/  VIADD R7, R7, 0x200 ;  /* 0x0000020007077836 */ /* 0x000fc60000000000 */
[----:B--2---:R0:W-:Y:S04]  /*0190*/  STS [R0], R9 ;  /* 0x0000000900007388 */ /* 0x0041e80000000800 */
[----:B---3--:R0:W-:Y:S04]  /*01a0*/  STS [R0+0x80], R11 ;  /* 0x0000800b00007388 */ /* 0x0081e80000000800 */
[----:B----4-:R0:W-:Y:S04]  /*01b0*/  STS [R0+0x2000], R13 ;  /* 0x0020000d00007388 */ /* 0x0101e80000000800 */
[----:B-----5:R0:W-:Y:S01]  /*01c0*/  STS [R0+0x2080], R15 ;  /* 0x0020800f00007388 */ /* 0x0201e20000000800 */
[----:B------:R-:W-:Y:S06]  /*01d0*/  BAR.SYNC.DEFER_BLOCKING 0x0 ;  /* 0x0000000000007b1d */ /* 0x000fec0000010000 */
.L_x_6:
[----:B0-----:R-:W-:Y:S01]  /*01e0*/  LDS R11, [R6+-0x2000] ;  /* 0xffe00000060b7984 */ /* 0x001fe20000000800 */
[----:B------:R-:W-:-:S03]  /*01f0*/  UIADD3 UR4, UPT, UPT, UR4, 0x10, URZ ;  /* 0x0000001004047890 */ /* 0x000fc6000fffe0ff */
[----:B-1----:R-:W0:Y:S01]  /*0200*/  LDS R8, [R7+-0x200] ;  /* 0xfffe000007087984 */ /* 0x002e220000000800 */
[----:B------:R-:W-:-:S03]  /*0210*/  UISETP.NE.AND UP0, UPT, UR4, 0x2100, UPT ;  /* 0x000021000400788c */ /* 0x000fc6000bf05270 */
[----:B------:R-:W1:Y:S01]  /*0220*/  LDS R9, [R0] ;  /* 0x0000000000097984 */ /* 0x000e620000000800 */
[----:B0-----:R-:W-:-:S05]  /*0230*/  IMAD.IADD R10, R11, 0x1, R8 ;  /* 0x000000010b0a7824 */ /* 0x001fca00078e0208 */
[----:B-1----:R-:W-:Y:S02]  /*0240*/  ISETP.GE.AND P0, PT, R10, R9, PT ;  /* 0x000000090a00720c */ /* 0x002fe40003f06270 */
[----:B------:R-:W-:Y:S11]  /*0250*/  LDS R9, [R0+0x80] ;  /* 0x0000800000097984 */ /* 0x000ff60000000800 */
[----:B------:R-:W-:Y:S04]  /*0260*/  @!P0 STS [R0], R10 ;  /* 0x0000000a00008388 */ /* 0x000fe80000000800 */
[----:B------:R-:W-:Y:S04]  /*0270*/  @!P0 LDS R11, [R6+-0x2000] ;  /* 0xffe00000060b8984 */ /* 0x000fe80000000800 */
[----:B------:R-:W0:Y:S02]  /*0280*/  LDS R8, [R7+-0x180] ;  /* 0xfffe800007087984 */ /* 0x000e240000000800 */
[----:B0-----:R-:W-:-:S05]  /*0290*/  IMAD.IADD R12, R8, 0x1, R11 ;  /* 0x00000001080c7824 */ /* 0x001fca00078e020b */
[----:B------:R-:W-:Y:S02]  /*02a0*/  ISETP.GE.AND P0, PT, R12, R9, PT ;  /* 0x000000090c00720c */ /* 0x000fe40003f06270 */
[----:B------:R-:W-:Y:S11]  /*02b0*/  LDS R9, [R0+0x2000] ;  /* 0x0020000000097984 */ /* 0x000ff60000000800 */
[----:B------:R-:W-:Y:S04]  /*02c0*/  @!P0 STS [R0+0x80], R12 ;  /* 0x0000800c00008388 */ /* 0x000fe80000000800 */
[----:B------:R-:W-:Y:S04]  /*02d0*/  LDS R11, [R6] ;  /* 0x00000000060b7984 */ /* 0x000fe80000000800 */
[----:B------:R-:W0:Y:S02]  /*02e0*/  LDS R8, [R7+-0x200] ;  /* 0xfffe000007087984 */ /* 0x000e240000000800 */
[----:B0-----:R-:W-:-:S04]  /*02f0*/  IADD3 R13, PT, PT, R11, R8, RZ ;  /* 0x000000080b0d7210 */ /* 0x001fc80007ffe0ff */
[----:B------:R-:W-:Y:S02]  /*0300*/  ISETP.GE.AND P0, PT, R13, R9, PT ;  /* 0x000000090d00720c */ /* 0x000fe40003f06270 */
[----:B------:R-:W-:Y:S11]  /*0310*/  LDS R9, [R0+0x2080] ;  /* 0x0020800000097984 */ /* 0x000ff60000000800 */
[----:B------:R-:W-:Y:S04]  /*0320*/  @!P0 STS [R0+0x2000], R13 ;  /* 0x0020000d00008388 */ /* 0x000fe80000000800 */
[----:B------:R-:W-:Y:S04]  /*0330*/  @!P0 LDS R11, [R6] ;  /* 0x00000000060b8984 */ /* 0x000fe80000000800 */
[----:B------:R-:W0:Y:S02]  /*0340*/  LDS R8, [R7+-0x180] ;  /* 0xfffe800007087984 */ /* 0x000e240000000800 */
[----:B0-----:R-:W-:-:S05]  /*0350*/  IMAD.IADD R10, R8, 0x1, R11 ;  /* 0x00000001080a7824 */ /* 0x001fca00078e020b */
[----:B------:R-:W-:-:S13]  /*0360*/  ISETP.GE.AND P0, PT, R10, R9, PT ;  /* 0x000000090a00720c */ /* 0x000fda0003f06270 */
[----:B------:R-:W-:Y:S01]  /*0370*/  @!P0 STS [R0+0x2080], R10 ;  /* 0x0020800a00008388 */ /* 0x000fe20000000800 */
[----:B------:R-:W-:Y:S06]  /*0380*/  BAR.SYNC.DEFER_BLOCKING 0x0 ;  /* 0x0000000000007b1d */ /* 0x000fec0000010000 */
[----:B------:R-:W-:Y:S04]  /*0390*/  LDS R11, [R6+-0x1ffc] ;  /* 0xffe00400060b7984 */ /* 0x000fe80000000800 */
[----:B------:R-:W0:Y:S04]  /*03a0*/  LDS R8, [R7+-0x100] ;  /* 0xffff000007087984 */ /* 0x000e280000000800 */
        /* <DEDUP_REMOVED lines=11> */
[----:B------:R-:W-:Y:S04]  /*0460*/  LDS R11, [R6+0x4] ;  /* 0x00000400060b7984 */ /* 0x000fe80000000800 */
[----:B------:R-:W0:Y:S02]  /*0470*/  LDS R8, [R7+-0x100] ;  /* 0xffff000007087984 */ /* 0x000e240000000800 */
[----:B0-----:R-:W-:-:S04]  /*0480*/  IADD3 R13, PT, PT, R11, R8, RZ ;  /* 0x000000080b0d7210 */ /* 0x001fc80007ffe0ff */
[----:B------:R-:W-:Y:S02]  /*0490*/  ISETP.GE.AND P0, PT, R13, R9, PT ;  /* 0x000000090d00720c */ /* 0x000fe40003f06270 */
[----:B------:R-:W-:Y:S11]  /*04a0*/  LDS R9, [R0+0x2080] ;  /* 0x0020800000097984 */ /* 0x000ff60000000800 */
[----:B------:R-:W-:Y:S04]  /*04b0*/  @!P0 STS [R0+0x2000], R13 ;  /* 0x0020000d00008388 */ /* 0x000fe80000000800 */
[----:B------:R-:W-:Y:S04]  /*04c0*/  @!P0 LDS R11, [R6+0x4] ;  /* 0x00000400060b8984 */ /* 0x000fe80000000800 */
[----:B------:R-:W0:Y:S02]  /*04d0*/  LDS R8, [R7+-0x80] ;  /* 0xffff800007087984 */ /* 0x000e240000000800 */
[----:B0-----:R-:W-:-:S05]  /*04e0*/  IMAD.IADD R12, R8, 0x1, R11 ;  /* 0x00000001080c7824 */ /* 0x001fca00078e020b */
[----:B------:R-:W-:-:S13]  /*04f0*/  ISETP.GE.AND P0, PT, R12, R9, PT ;  /* 0x000000090c00720c */ /* 0x000fda0003f06270 */
[----:B------:R-:W-:Y:S01]  /*0500*/  @!P0 STS [R0+0x2080], R12 ;  /* 0x0020800c00008388 */ /* 0x000fe20000000800 */
[----:B------:R-:W-:Y:S06]  /*0510*/  BAR.SYNC.DEFER_BLOCKING 0x0 ;  /* 0x0000000000007b1d */ /* 0x000fec0000010000 */
[----:B------:R-:W-:Y:S04]  /*0520*/  LDS R11, [R6+-0x1ff8] ;  /* 0xffe00800060b7984 */ /* 0x000fe80000000800 */
[----:B------:R-:W0:Y:S04]  /*0530*/  LDS R8, [R7] ;  /* 0x0000000007087984 */ /* 0x000e280000000800 */
[----:B------:R-:W1:Y:S01]  /*0540*/  LDS R9, [R0] ;  /* 0x0000000000097984 */ /* 0x000e620000000800 */
[----:B0-----:R-:W-:-:S05]  /*0550*/  IMAD.IADD R10, R11, 0x1, R8 ;  /* 0x000000010b0a7824 */ /* 0x001fca00078e0208 */
[----:B-1----:R-:W-:Y:S02]  /*0560*/  ISETP.GE.AND P0, PT, R10, R9, PT ;  /* 0x000000090a00720c */ /* 0x002fe40003f06270 */
[----:B------:R-:W-:Y:S11]  /*0570*/  LDS R9, [R0+0x80] ;  /* 0x0000800000097984 */ /* 0x000ff60000000800 */
[----:B------:R-:W-:Y:S04]  /*0580*/  @!P0 STS [R0], R10 ;  /* 0x0000000a00008388 */ /* 0x000fe80000000800 */
[----:B------:R-:W-:Y:S04]  /*0590*/  @!P0 LDS R11, [R6+-0x1ff8] ;  /* 0xffe00800060b8984 */ /* 0x000fe80000000800 */
[----:B------:R-:W0:Y:S02]  /*05a0*/  LDS R8, [R7+0x80] ;  /* 0x0000800007087984 */ /* 0x000e240000000800 */
[----:B0-----:R-:W-:-:S05]  /*05b0*/  IMAD.IADD R12, R8, 0x1, R11 ;  /* 0x00000001080c7824 */ /* 0x001fca00078e020b */
[----:B------:R-:W-:Y:S02]  /*05c0*/  ISETP.GE.AND P0, PT, R12, R9, PT ;  /* 0x000000090c00720c */ /* 0x000fe40003f06270 */
[----:B------:R-:W-:Y:S11]  /*05d0*/  LDS R9, [R0+0x2000] ;  /* 0x0020000000097984 */ /* 0x000ff60000000800 */
[----:B------:R-:W-:Y:S04]  /*05e0*/  @!P0 STS [R0+0x80], R12 ;  /* 0x0000800c00008388 */ /* 0x000fe80000000800 */
[----:B------:R-:W-:Y:S04]  /*05f0*/  LDS R11, [R6+0x8] ;  /* 0x00000800060b7984 */ /* 0x000fe80000000800 */
[----:B------:R-:W0:Y:S02]  /*0600*/  LDS R8, [R7] ;  /* 0x0000000007087984 */ /* 0x000e240000000800 */
[----:B0-----:R-:W-:-:S04]  /*0610*/  IADD3 R13, PT, PT, R11, R8, RZ ;  /* 0x000000080b0d7210 */ /* 0x001fc80007ffe0ff */
[----:B------:R-:W-:Y:S02]  /*0620*/  ISETP.GE.AND P0, PT, R13, R9, PT ;  /* 0x000000090d00720c */ /* 0x000fe40003f06270 */
[----:B------:R-:W-:Y:S11]  /*0630*/  LDS R9, [R0+0x2080] ;  /* 0x0020800000097984 */ /* 0x000ff60000000800 */
[----:B------:R-:W-:Y:S04]  /*0640*/  @!P0 STS [R0+0x2000], R13 ;  /* 0x0020000d00008388 */ /* 0x000fe80000000800 */
[----:B------:R-:W-:Y:S04]  /*0650*/  @!P0 LDS R11, [R6+0x8] ;  /* 0x00000800060b8984 */ /* 0x000fe80000000800 */
[----:B------:R-:W0:Y:S02]  /*0660*/  LDS R8, [R7+0x80] ;  /* 0x0000800007087984 */ /* 0x000e240000000800 */
[----:B0-----:R-:W-:-:S05]  /*0670*/  IMAD.IADD R10, R8, 0x1, R11 ;  /* 0x00000001080a7824 */ /* 0x001fca00078e020b */
[----:B------:R-:W-:-:S13]  /*0680*/  ISETP.GE.AND P0, PT, R10, R9, PT ;  /* 0x000000090a00720c */ /* 0x000fda0003f06270 */
[----:B------:R-:W-:Y:S01]  /*0690*/  @!P0 STS [R0+0x2080], R10 ;  /* 0x0020800a00008388 */ /* 0x000fe20000000800 */
[----:B------:R-:W-:Y:S06]  /*06a0*/  BAR.SYNC.DEFER_BLOCKING 0x0 ;  /* 0x0000000000007b1d */ /* 0x000fec0000010000 */
[----:B------:R-:W-:Y:S04]  /*06b0*/  LDS R11, [R6+-0x1ff4] ;  /* 0xffe00c00060b7984 */ /* 0x000fe80000000800 */
[----:B------:R-:W0:Y:S04]  /*06c0*/  LDS R8, [R7+0x100] ;  /* 0x0001000007087984 */ /* 0x000e280000000800 */
[----:B------:R-:W1:Y:S01]  /*06d0*/  LDS R9, [R0] ;  /* 0x0000000000097984 */ /* 0x000e620000000800 */
[----:B0-----:R-:W-:-:S05]  /*06e0*/  IMAD.IADD R12, R11, 0x1, R8 ;  /* 0x000000010b0c7824 */ /* 0x001fca00078e0208 */
[----:B-1----:R-:W-:Y:S02]  /*06f0*/  ISETP.GE.AND P0, PT, R12, R9, PT ;  /* 0x000000090c00720c */ /* 0x002fe40003f06270 */
[----:B------:R-:W-:Y:S11]  /*0700*/  LDS R9, [R0+0x80] ;  /* 0x0000800000097984 */ /* 0x000ff60000000800 */
[----:B------:R-:W-:Y:S04]  /*0710*/  @!P0 STS [R0], R12 ;  /* 0x0000000c00008388 */ /* 0x000fe80000000800 */
[----:B------:R-:W-:Y:S04]  /*0720*/  @!P0 LDS R11, [R6+-0x1ff4] ;  /* 0xffe00c00060b8984 */ /* 0x000fe80000000800 */
[----:B------:R-:W0:Y:S02]  /*0730*/  LDS R8, [R7+0x180] ;  /* 0x0001800007087984 */ /* 0x000e240000000800 */
[----:B0-----:R-:W-:-:S04]  /*0740*/  IADD3 R10, PT, PT, R8, R11, RZ ;  /* 0x0000000b080a7210 */ /* 0x001fc80007ffe0ff */
[----:B------:R-:W-:Y:S02]  /*0750*/  ISETP.GE.AND P0, PT, R10, R9, PT ;  /* 0x000000090a00720c */ /* 0x000fe40003f06270 */
[----:B------:R-:W-:Y:S11]  /*0760*/  LDS R9, [R0+0x2000] ;  /* 0x0020000000097984 */ /* 0x000ff60000000800 */
[----:B------:R-:W-:Y:S04]  /*0770*/  @!P0 STS [R0+0x80], R10 ;  /* 0x0000800a00008388 */ /* 0x000fe80000000800 */
[----:B------:R-:W-:Y:S04]  /*0780*/  LDS R11, [R6+0xc] ;  /* 0x00000c00060b7984 */ /* 0x000fe80000000800 */
[----:B------:R-:W0:Y:S02]  /*0790*/  LDS R8, [R7+0x100] ;  /* 0x0001000007087984 */ /* 0x000e240000000800 */
[----:B0-----:R-:W-:-:S05]  /*07a0*/  IMAD.IADD R13, R11, 0x1, R8 ;  /* 0x000000010b0d7824 */ /* 0x001fca00078e0208 */
[----:B------:R-:W-:Y:S02]  /*07b0*/  ISETP.GE.AND P0, PT, R13, R9, PT ;  /* 0x000000090d00720c */ /* 0x000fe40003f06270 */
[----:B------:R-:W-:Y:S11]  /*07c0*/  LDS R9, [R0+0x2080] ;  /* 0x0020800000097984 */ /* 0x000ff60000000800 */
[----:B------:R-:W-:Y:S04]  /*07d0*/  @!P0 STS [R0+0x2000], R13 ;  /* 0x0020000d00008388 */ /* 0x000fe80000000800 */
[----:B------:R0:W-:Y:S04]  /*07e0*/  @!P0 LDS R11, [R6+0xc] ;  /* 0x00000c00060b8984 */ /* 0x0001e80000000800 */
[----:B------:R1:W2:Y:S01]  /*07f0*/  LDS R8, [R7+0x180] ;  /* 0x0001800007087984 */ /* 0x0002a20000000800 */
[----:B0-----:R-:W-:Y:S01]  /*0800*/  IADD3 R6, PT, PT, R6, 0x10, RZ ;  /* 0x0000001006067810 */ /* 0x001fe20007ffe0ff */
[----:B-1----:R-:W-:-:S02]  /*0810*/  VIADD R7, R7, 0x400 ;  /* 0x0000040007077836 */ /* 0x002fc40000000000 */
[----:B--2---:R-:W-:-:S05]  /*0820*/  IMAD.IADD R8, R8, 0x1, R11 ;  /* 0x0000000108087824 */ /* 0x004fca00078e020b */
[----:B------:R-:W-:-:S13]  /*0830*/  ISETP.GE.AND P0, PT, R8, R9, PT ;  /* 0x000000090800720c */ /* 0x000fda0003f06270 */
[----:B------:R1:W-:Y:S01]  /*0840*/  @!P0 STS [R0+0x2080], R8 ;  /* 0x0020800800008388 */ /* 0x0003e20000000800 */
[----:B------:R-:W-:Y:S06]  /*0850*/  BAR.SYNC.DEFER_BLOCKING 0x0 ;  /* 0x0000000000007b1d */ /* 0x000fec0000010000 */
[----:B------:R-:W-:Y:S05]  /*0860*/  BRA.U UP0, `(.L_x_6) ;  /* 0xfffffff9005c7547 */ /* 0x000fea000b83ffff */
[----:B------:R-:W0:Y:S04]  /*0870*/  LDS R7, [R0] ;  /* 0x0000000000077984 */ /* 0x000e280000000800 */
[----:B------:R-:W2:Y:S04]  /*0880*/  LDS R9, [R0+0x80] ;  /* 0x0000800000097984 */ /* 0x000ea80000000800 */
[----:B------:R-:W3:Y:S04]  /*0890*/  LDS R11, [R0+0x2000] ;  /* 0x00200000000b7984 */ /* 0x000ee80000000800 */
[----:B------:R-:W4:Y:S04]  /*08a0*/  LDS R13, [R0+0x2080] ;  /* 0x00208000000d7984 */ /* 0x000f280000000800 */
[----:B0-----:R-:W-:Y:S04]  /*08b0*/  STG.E desc[UR6][R2.64], R7 ;  /* 0x0000000702007986 */ /* 0x001fe8000c101906 */
[----:B--2---:R-:W-:Y:S04]  /*08c0*/  STG.E desc[UR6][R2.64+0x80], R9 ;  /* 0x0000800902007986 */ /* 0x004fe8000c101906 */
[----:B---3--:R-:W-:Y:S04]  /*08d0*/  STG.E desc[UR6][R4.64], R11 ;  /* 0x0000000b04007986 */ /* 0x008fe8000c101906 */
[----:B----4-:R-:W-:Y:S01]  /*08e0*/  STG.E desc[UR6][R4.64+0x80], R13 ;  /* 0x0000800d04007986 */ /* 0x010fe2000c101906 */
[----:B------:R-:W-:Y:S05]  /*08f0*/  EXIT ;  /* 0x000000000000794d */ /* 0x000fea0003800000 */
.L_x_7:
        /* <DEDUP_REMOVED lines=16> */
.L_x_10:


//--------------------- .nv.shared._Z15block_FW_Phase3Piii --------------------------
	.section	.nv.shared._Z15block_FW_Phase3Piii,"aw",@nobits
	.sectionflags	@""
	.align	4
.nv.shared._Z15block_FW_Phase3Piii:
	.zero		33792


//--------------------- .nv.shared.reserved.0     --------------------------
	.section	.nv.shared.reserved.0,"aw",@nobits
	.weak		__nv_reservedSMEM_offset_0_alias
	.size		__nv_reservedSMEM_offset_0_alias, 0, 64
	.other		__nv_reservedSMEM_offset_0_alias,@"STO_CUDA_RESERVED_SHARED STV_DEFAULT"
__nv_reservedSMEM_offset_0_alias:
	.zero		0
	.zero		64


//--------------------- .nv.shared._Z15block_FW_Phase2Piii --------------------------
	.section	.nv.shared._Z15block_FW_Phase2Piii,"aw",@nobits
	.sectionflags	@""
	.align	4
.nv.shared._Z15block_FW_Phase2Piii:
	.zero		33792


//--------------------- .nv.shared._Z15block_FW_Phase1Piii --------------------------
	.section	.nv.shared._Z15block_FW_Phase1Piii,"aw",@nobits
	.sectionflags	@""
	.align	4
.nv.shared._Z15block_FW_Phase1Piii:
	.zero		17408


//--------------------- .nv.constant0._Z15block_FW_Phase3Piii --------------------------
	.section	.nv.constant0._Z15block_FW_Phase3Piii,"a",@progbits
	.sectionflags	@""
	.align	4
.nv.constant0._Z15block_FW_Phase3Piii:
	.zero		912


//--------------------- .nv.constant0._Z15block_FW_Phase2Piii --------------------------
	.section	.nv.constant0._Z15block_FW_Phase2Piii,"a",@progbits
	.sectionflags	@""
	.align	4
.nv.constant0._Z15block_FW_Phase2Piii:
	.zero		912


//--------------------- .nv.constant0._Z15block_FW_Phase1Piii --------------------------
	.section	.nv.constant0._Z15block_FW_Phase1Piii,"a",@progbits
	.sectionflags	@""
	.align	4
.nv.constant0._Z15block_FW_Phase1Piii:
	.zero		912


//--------------------- SYMBOLS --------------------------

	.type		.nv.reservedSmem.offset0,@object
	.size		.nv.reservedSmem.offset0,0x4
	.type		.nv.reservedSmem.cap,@object
	.size		.nv.reservedSmem.cap,0x4
